// auto-generated by cutlass_sweep.gemm — config: {"arch": "sm_90", "cluster_m": 2, "cluster_n": 2, "dtype": "e4m3", "stages": 4, "tile_k": 64, "tile_m": 128, "tile_n": 128}
#include "cutlass/cutlass.h"
#include "cutlass/gemm/collective/collective_builder.hpp"
#include "cutlass/gemm/device/gemm_universal_adapter.h"
#include "cutlass/gemm/kernel/gemm_universal.hpp"
#include "cutlass/epilogue/collective/collective_builder.hpp"

using ElemA = cutlass::float_e4m3_t;
using ElemB = cutlass::float_e4m3_t;
using ElemCD = cutlass::float_e4m3_t;
using Acc  = float;
using TileShape    = cute::Shape<cute::_128, cute::_128, cute::_64>;
using ClusterShape = cute::Shape<cute::_2, cute::_2, cute::_1>;

using CollectiveEpilogue = typename cutlass::epilogue::collective::CollectiveBuilder<
    cutlass::arch::Sm90, cutlass::arch::OpClassTensorOp,
    TileShape, ClusterShape,
    cutlass::epilogue::collective::EpilogueTileAuto,
    Acc, Acc,
    ElemCD, cutlass::layout::RowMajor, 128 / cutlass::sizeof_bits<ElemCD>::value,
    ElemCD, cutlass::layout::RowMajor, 128 / cutlass::sizeof_bits<ElemCD>::value,
    cutlass::epilogue::collective::EpilogueScheduleAuto
  >::CollectiveOp;

using CollectiveMainloop = typename cutlass::gemm::collective::CollectiveBuilder<
    cutlass::arch::Sm90, cutlass::arch::OpClassTensorOp,
    ElemA, cutlass::layout::RowMajor, 128 / cutlass::sizeof_bits<ElemA>::value,
    ElemB, cutlass::layout::ColumnMajor, 128 / cutlass::sizeof_bits<ElemB>::value,
    Acc,
    TileShape, ClusterShape,
    cutlass::gemm::collective::StageCount<4>,
    cutlass::gemm::collective::KernelScheduleAuto
  >::CollectiveOp;

using GemmKernel = cutlass::gemm::kernel::GemmUniversal<
    cute::Shape<int,int,int,int>,
    CollectiveMainloop,
    CollectiveEpilogue
>;
using Gemm = cutlass::gemm::device::GemmUniversalAdapter<GemmKernel>;

// Force the device kernel symbol into the cubin without needing a host main.
auto* _anchor = &cutlass::device_kernel<GemmKernel>;


// ===== COMPILED SASS (sm_90a) =====

	.target	sm_90a

	.elftype	@"ET_EXEC"


//--------------------- .note.nv.tkinfo           --------------------------
	.section	.note.nv.tkinfo,"",@"SHT_NOTE"
	.sectionflags	@"SHF_NOTE_NV_TKINFO"
	.tkinfo
        /*0018*/ 	.word	0x00000002
        /*0030*/ 	.string	""
        /*0030*/ 	.string	"ptxas"
        /*0030*/ 	.string	"Cuda compilation tools, release 13.0, V13.0.88"
        /*0030*/ 	.string	"Build cuda_13.0.r13.0/compiler.36424714_0"
        /*0030*/ 	.string	"-arch sm_90a -m 64 "



//--------------------- .note.nv.cuinfo           --------------------------
	.section	.note.nv.cuinfo,"",@"SHT_NOTE"
	.sectionflags	@"SHF_NOTE_NV_CUINFO"
        /*0018*/ 	.short	0x0002
        /*001a*/ 	.short	0x005a
        /*001c*/ 	.short	0x0082
	.zero		2


//--------------------- .nv.info                  --------------------------
	.section	.nv.info,"",@"SHT_CUDA_INFO"
	.align	4


	//----- nvinfo : EIATTR_REGCOUNT
	.align		4
        /*0000*/ 	.byte	0x04, 0x2f
        /*0002*/ 	.short	(.L_12 - .L_11)
	.align		4
.L_11:
        /*0004*/ 	.word	index@(_ZN7cutlass13device_kernelINS_4gemm6kernel13GemmUniversalIN4cute5tupleIJiiiiEEENS1_10collective13CollectiveMmaINS1_37MainloopSm90TmaGmmaWarpSpecializedFP8ILi4ENS5_IJNS4_1CILi2EEESB_NSA_ILi1EEEEEENS1_35KernelTmaWarpSpecializedCooperativeEEENS5_IJNSA_ILi128EEESG_NSA_ILi64EEEEEENS_12float_e4m3_tENS5_IJlSC_lEEESJ_SK_NS4_8TiledMMAINS4_8MMA_AtomIJNS4_4SM904GMMA31MMA_64x128x32_F32E4M3E4M3_SS_TNILNSO_7ScaleInE1ELSQ_1EEEEEENS4_6LayoutINS5_IJSB_SC_SC_EEENS5_IJSC_NSA_ILi0EEESV_EEEEENS5_IJNS4_10UnderscoreESY_SY_EEEEENS4_23SM90_TMA_LOAD_MULTICASTENS4_14ComposedLayoutINS4_7SwizzleILi2ELi4ELi3EEENS4_18smem_ptr_flag_bitsILi8EEENST_INS5_IJNSA_ILi8EEESH_EEENS5_IJSH_SC_EEEEEEEvNS4_8identityES11_S1B_vS1C_EENS_8epilogue10collective6detail29Sm90TmaWarpSpecializedAdapterINS1F_15DefaultEpilogueISJ_SK_SK_NS1E_6thread17LinearCombinationISJ_Li1EffLNS1J_9ScaleType4KindE0ELNS_15FloatRoundStyleE2ESJ_EENS1_15EpilogueDefaultEEEEEvvEEEEvNT_6ParamsE)
        /*0008*/ 	.word	0x000000a8


	//----- nvinfo : EIATTR_FRAME_SIZE
	.align		4
.L_12:
        /*000c*/ 	.byte	0x04, 0x11
        /*000e*/ 	.short	(.L_14 - .L_13)
	.align		4
.L_13:
        /*0010*/ 	.word	index@(_ZN7cutlass13device_kernelINS_4gemm6kernel13GemmUniversalIN4cute5tupleIJiiiiEEENS1_10collective13CollectiveMmaINS1_37MainloopSm90TmaGmmaWarpSpecializedFP8ILi4ENS5_IJNS4_1CILi2EEESB_NSA_ILi1EEEEEENS1_35KernelTmaWarpSpecializedCooperativeEEENS5_IJNSA_ILi128EEESG_NSA_ILi64EEEEEENS_12float_e4m3_tENS5_IJlSC_lEEESJ_SK_NS4_8TiledMMAINS4_8MMA_AtomIJNS4_4SM904GMMA31MMA_64x128x32_F32E4M3E4M3_SS_TNILNSO_7ScaleInE1ELSQ_1EEEEEENS4_6LayoutINS5_IJSB_SC_SC_EEENS5_IJSC_NSA_ILi0EEESV_EEEEENS5_IJNS4_10UnderscoreESY_SY_EEEEENS4_23SM90_TMA_LOAD_MULTICASTENS4_14ComposedLayoutINS4_7SwizzleILi2ELi4ELi3EEENS4_18smem_ptr_flag_bitsILi8EEENST_INS5_IJNSA_ILi8EEESH_EEENS5_IJSH_SC_EEEEEEEvNS4_8identityES11_S1B_vS1C_EENS_8epilogue10collective6detail29Sm90TmaWarpSpecializedAdapterINS1F_15DefaultEpilogueISJ_SK_SK_NS1E_6thread17LinearCombinationISJ_Li1EffLNS1J_9ScaleType4KindE0ELNS_15FloatRoundStyleE2ESJ_EENS1_15EpilogueDefaultEEEEEvvEEEEvNT_6ParamsE)
        /*0014*/ 	.word	0x00000000


	//----- nvinfo : EIATTR_MIN_STACK_SIZE
	.align		4
.L_14:
        /*0018*/ 	.byte	0x04, 0x12
        /*001a*/ 	.short	(.L_16 - .L_15)
	.align		4
.L_15:
        /*001c*/ 	.word	index@(_ZN7cutlass13device_kernelINS_4gemm6kernel13GemmUniversalIN4cute5tupleIJiiiiEEENS1_10collective13CollectiveMmaINS1_37MainloopSm90TmaGmmaWarpSpecializedFP8ILi4ENS5_IJNS4_1CILi2EEESB_NSA_ILi1EEEEEENS1_35KernelTmaWarpSpecializedCooperativeEEENS5_IJNSA_ILi128EEESG_NSA_ILi64EEEEEENS_12float_e4m3_tENS5_IJlSC_lEEESJ_SK_NS4_8TiledMMAINS4_8MMA_AtomIJNS4_4SM904GMMA31MMA_64x128x32_F32E4M3E4M3_SS_TNILNSO_7ScaleInE1ELSQ_1EEEEEENS4_6LayoutINS5_IJSB_SC_SC_EEENS5_IJSC_NSA_ILi0EEESV_EEEEENS5_IJNS4_10UnderscoreESY_SY_EEEEENS4_23SM90_TMA_LOAD_MULTICASTENS4_14ComposedLayoutINS4_7SwizzleILi2ELi4ELi3EEENS4_18smem_ptr_flag_bitsILi8EEENST_INS5_IJNSA_ILi8EEESH_EEENS5_IJSH_SC_EEEEEEEvNS4_8identityES11_S1B_vS1C_EENS_8epilogue10collective6detail29Sm90TmaWarpSpecializedAdapterINS1F_15DefaultEpilogueISJ_SK_SK_NS1E_6thread17LinearCombinationISJ_Li1EffLNS1J_9ScaleType4KindE0ELNS_15FloatRoundStyleE2ESJ_EENS1_15EpilogueDefaultEEEEEvvEEEEvNT_6ParamsE)
        /*0020*/ 	.word	0x00000000
.L_16:


//--------------------- .nv.compat                --------------------------
	.section	.nv.compat,"",@"SHT_CUDA_COMPAT_INFO"
	.align	4
        /*0000*/ 	.byte	0x02, 0x09, 0x01, 0x00, 0x02, 0x02, 0x04, 0x00, 0x02, 0x05, 0x05, 0x00, 0x03, 0x07, 0x01, 0x01
        /*0010*/ 	.byte	0x02, 0x03, 0x01, 0x00, 0x02, 0x06, 0x01, 0x00, 0x04, 0x0b, 0x08, 0x00, 0x00, 0x00, 0x00, 0x00
        /*0020*/ 	.byte	0x00, 0x00, 0x00, 0x00


//--------------------- .nv.info._ZN7cutlass13device_kernelINS_4gemm6kernel13GemmUniversalIN4cute5tupleIJiiiiEEENS1_10collective13CollectiveMmaINS1_37MainloopSm90TmaGmmaWarpSpecializedFP8ILi4ENS5_IJNS4_1CILi2EEESB_NSA_ILi1EEEEEENS1_35KernelTmaWarpSpecializedCooperativeEEENS5_IJNSA_ILi128EEESG_NSA_ILi64EEEEEENS_12float_e4m3_tENS5_IJlSC_lEEESJ_SK_NS4_8TiledMMAINS4_8MMA_AtomIJNS4_4SM904GMMA31MMA_64x128x32_F32E4M3E4M3_SS_TNILNSO_7ScaleInE1ELSQ_1EEEEEENS4_6LayoutINS5_IJSB_SC_SC_EEENS5_IJSC_NSA_ILi0EEESV_EEEEENS5_IJNS4_10UnderscoreESY_SY_EEEEENS4_23SM90_TMA_LOAD_MULTICASTENS4_14ComposedLayoutINS4_7SwizzleILi2ELi4ELi3EEENS4_18smem_ptr_flag_bitsILi8EEENST_INS5_IJNSA_ILi8EEESH_EEENS5_IJSH_SC_EEEEEEEvNS4_8identityES11_S1B_vS1C_EENS_8epilogue10collective6detail29Sm90TmaWarpSpecializedAdapterINS1F_15DefaultEpilogueISJ_SK_SK_NS1E_6thread17LinearCombinationISJ_Li1EffLNS1J_9ScaleType4KindE0ELNS_15FloatRoundStyleE2ESJ_EENS1_15EpilogueDefaultEEEEEvvEEEEvNT_6ParamsE --------------------------
	.section	.nv.info._ZN7cutlass13device_kernelINS_4gemm6kernel13GemmUniversalIN4cute5tupleIJiiiiEEENS1_10collective13CollectiveMmaINS1_37MainloopSm90TmaGmmaWarpSpecializedFP8ILi4ENS5_IJNS4_1CILi2EEESB_NSA_ILi1EEEEEENS1_35KernelTmaWarpSpecializedCooperativeEEENS5_IJNSA_ILi128EEESG_NSA_ILi64EEEEEENS_12float_e4m3_tENS5_IJlSC_lEEESJ_SK_NS4_8TiledMMAINS4_8MMA_AtomIJNS4_4SM904GMMA31MMA_64x128x32_F32E4M3E4M3_SS_TNILNSO_7ScaleInE1ELSQ_1EEEEEENS4_6LayoutINS5_IJSB_SC_SC_EEENS5_IJSC_NSA_ILi0EEESV_EEEEENS5_IJNS4_10UnderscoreESY_SY_EEEEENS4_23SM90_TMA_LOAD_MULTICASTENS4_14ComposedLayoutINS4_7SwizzleILi2ELi4ELi3EEENS4_18smem_ptr_flag_bitsILi8EEENST_INS5_IJNSA_ILi8EEESH_EEENS5_IJSH_SC_EEEEEEEvNS4_8identityES11_S1B_vS1C_EENS_8epilogue10collective6detail29Sm90TmaWarpSpecializedAdapterINS1F_15DefaultEpilogueISJ_SK_SK_NS1E_6thread17LinearCombinationISJ_Li1EffLNS1J_9ScaleType4KindE0ELNS_15FloatRoundStyleE2ESJ_EENS1_15EpilogueDefaultEEEEEvvEEEEvNT_6ParamsE,"",@"SHT_CUDA_INFO"
	.sectionflags	@""
	.align	4


	//----- nvinfo : EIATTR_CUDA_API_VERSION
	.align		4
        /*0000*/ 	.byte	0x04, 0x37
        /*0002*/ 	.short	(.L_18 - .L_17)
.L_17:
        /*0004*/ 	.word	0x00000082


	//----- nvinfo : EIATTR_KPARAM_INFO
	.align		4
.L_18:
        /*0008*/ 	.byte	0x04, 0x17
        /*000a*/ 	.short	(.L_20 - .L_19)
.L_19:
        /*000c*/ 	.word	0x00000000
        /*0010*/ 	.short	0x0000
        /*0012*/ 	.short	0x0070
        /*0014*/ 	.byte	0x00, 0xf0, 0x01, 0x10


	//----- nvinfo : EIATTR_SPARSE_MMA_MASK
	.align		4
.L_20:
        /*0018*/ 	.byte	0x03, 0x50
        /*001a*/ 	.short	0x0000


	//----- nvinfo : EIATTR_MAXREG_COUNT
	.align		4
        /*001c*/ 	.byte	0x03, 0x1b
        /*001e*/ 	.short	0x00a8


	//----- nvinfo : EIATTR_NUM_BARRIERS
	.align		4
        /*0020*/ 	.byte	0x02, 0x4c
        /*0022*/ 	.byte	0x01
	.zero		1


	//----- nvinfo : EIATTR_MERCURY_ISA_VERSION
	.align		4
        /*0024*/ 	.byte	0x03, 0x5f
        /*0026*/ 	.short	0x0101


	//----- nvinfo : EIATTR_INT_WARP_WIDE_INSTR_OFFSETS
	.align		4
        /*0028*/ 	.byte	0x04, 0x31
        /*002a*/ 	.short	(.L_22 - .L_21)


	//   ....[0]....
.L_21:
        /*002c*/ 	.word	0x000004a0


	//   ....[1]....
        /*0030*/ 	.word	0x000004d0


	//   ....[2]....
        /*0034*/ 	.word	0x00000650


	//   ....[3]....
        /*0038*/ 	.word	0x00002d70


	//----- nvinfo : EIATTR_COOP_GROUP_MASK_REGIDS
	.align		4
.L_22:
        /*003c*/ 	.byte	0x04, 0x29
        /*003e*/ 	.short	(.L_24 - .L_23)


	//   ....[0]....
.L_23:
        /*0040*/ 	.word	0xffffffff


	//   ....[1]....
        /*0044*/ 	.word	0xffffffff


	//   ....[2]....
        /*0048*/ 	.word	0xffffffff


	//   ....[3]....
        /*004c*/ 	.word	0xffffffff


	//   ....[4]....
        /*0050*/ 	.word	0xffffffff


	//   ....[5]....
        /*0054*/ 	.word	0xffffffff


	//----- nvinfo : EIATTR_COOP_GROUP_INSTR_OFFSETS
	.align		4
.L_24:
        /*0058*/ 	.byte	0x04, 0x28
        /*005a*/ 	.short	(.L_26 - .L_25)


	//   ....[0]....
.L_25:
        /*005c*/ 	.word	0x00000060


	//   ....[1]....
        /*0060*/ 	.word	0x00000070


	//   ....[2]....
        /*0064*/ 	.word	0x00000130


	//   ....[3]....
        /*0068*/ 	.word	0x000002d0


	//   ....[4]....
        /*006c*/ 	.word	0x000007f0


	//   ....[5]....
        /*0070*/ 	.word	0x00001270


	//----- nvinfo : EIATTR_REG_RECONFIG
	.align		4
.L_26:
        /*0074*/ 	.byte	0x01, 0x54
	.zero		2


	//----- nvinfo : EIATTR_MBARRIER_INSTR_OFFSETS
	.align		4
        /*0078*/ 	.byte	0x04, 0x39
        /*007a*/ 	.short	(.L_28 - .L_27)


	//   ....[0]....
.L_27:
        /*007c*/ 	.word	0x00000230
        /*0080*/ 	.word	0x000000ff
        /*0084*/ 	.word	0x00000000
        /*0088*/ 	.short	0x0100
        /*008a*/ 	.byte	0x08
	.zero		1


	//   ....[1]....
        /*008c*/ 	.word	0x00000240
        /*0090*/ 	.word	0x000000ff
        /*0094*/ 	.word	0x00000020
        /*0098*/ 	.short	0x0100
        /*009a*/ 	.byte	0x08
	.zero		1


	//   ....[2]....
        /*009c*/ 	.word	0x00000250
        /*00a0*/ 	.word	0x000000ff
        /*00a4*/ 	.word	0x00000008
        /*00a8*/ 	.short	0x0100
        /*00aa*/ 	.byte	0x08
	.zero		1


	//   ....[3]....
        /*00ac*/ 	.word	0x00000260
        /*00b0*/ 	.word	0x000000ff
        /*00b4*/ 	.word	0x00000028
        /*00b8*/ 	.short	0x0100
        /*00ba*/ 	.byte	0x08
	.zero		1


	//   ....[4]....
        /*00bc*/ 	.word	0x00000270
        /*00c0*/ 	.word	0x000000ff
        /*00c4*/ 	.word	0x00000010
        /*00c8*/ 	.short	0x0100
        /*00ca*/ 	.byte	0x08
	.zero		1


	//   ....[5]....
        /*00cc*/ 	.word	0x00000280
        /*00d0*/ 	.word	0x000000ff
        /*00d4*/ 	.word	0x00000030
        /*00d8*/ 	.short	0x0100
        /*00da*/ 	.byte	0x08
	.zero		1


	//   ....[6]....
        /*00dc*/ 	.word	0x00000290
        /*00e0*/ 	.word	0x000000ff
        /*00e4*/ 	.word	0x00000018
        /*00e8*/ 	.short	0x0100
        /*00ea*/ 	.byte	0x08
	.zero		1


	//   ....[7]....
        /*00ec*/ 	.word	0x000002a0
        /*00f0*/ 	.word	0x000000ff
        /*00f4*/ 	.word	0x00000038
        /*00f8*/ 	.short	0x0100
        /*00fa*/ 	.byte	0x08
	.zero		1


	//   ....[8]....
        /*00fc*/ 	.word	0x000006e0
        /*0100*/ 	.word	0x000000ff
        /*0104*/ 	.word	0x00000050
        /*0108*/ 	.short	0x0100
        /*010a*/ 	.byte	0x06
	.zero		1


	//   ....[9]....
        /*010c*/ 	.word	0x00000780
        /*0110*/ 	.word	0x000000ff
        /*0114*/ 	.word	0x00000058
        /*0118*/ 	.short	0x0100
        /*011a*/ 	.byte	0x06
	.zero		1


	//   ....[10]....
        /*011c*/ 	.word	0x000017a0
        /*0120*/ 	.word	0x000000ff
        /*0124*/ 	.word	0x00000000
        /*0128*/ 	.short	0x010a
        /*012a*/ 	.byte	0x06
	.zero		1


	//   ....[11]....
        /*012c*/ 	.word	0x000017e0
        /*0130*/ 	.word	0x000000ff
        /*0134*/ 	.word	0x00000000
        /*0138*/ 	.short	0x010a
        /*013a*/ 	.byte	0x06
	.zero		1


	//   ....[12]....
        /*013c*/ 	.word	0x00002110
        /*0140*/ 	.word	0x000000ff
        /*0144*/ 	.word	0x00000000
        /*0148*/ 	.short	0x010a
        /*014a*/ 	.byte	0x0c
	.zero		1


	//   ....[13]....
        /*014c*/ 	.word	0x00002150
        /*0150*/ 	.word	0x000000ff
        /*0154*/ 	.word	0x00000000
        /*0158*/ 	.short	0x010a
        /*015a*/ 	.byte	0x0c
	.zero		1


	//   ....[14]....
        /*015c*/ 	.word	0x00002780
        /*0160*/ 	.word	0x0000008c
        /*0164*/ 	.word	0x00000000
        /*0168*/ 	.short	0x0101
        /*016a*/ 	.byte	0x3f
	.zero		1


	//   ....[15]....
        /*016c*/ 	.word	0x00002df0
        /*0170*/ 	.word	0x0000000c
        /*0174*/ 	.word	0x00000000
        /*0178*/ 	.short	0x0101
        /*017a*/ 	.byte	0x3f
	.zero		1


	//   ....[16]....
        /*017c*/ 	.word	0x000087c0
        /*0180*/ 	.word	0x00000013
        /*0184*/ 	.word	0x00000020
        /*0188*/ 	.short	0x010a
        /*018a*/ 	.byte	0x3f
	.zero		1


	//   ....[17]....
        /*018c*/ 	.word	0x00008b90
        /*0190*/ 	.word	0x00000006
        /*0194*/ 	.word	0x00000058
        /*0198*/ 	.short	0x0101
        /*019a*/ 	.byte	0x3f
	.zero		1


	//   ....[18]....
        /*019c*/ 	.word	0x00009290
        /*01a0*/ 	.word	0x00000005
        /*01a4*/ 	.word	0x00000000
        /*01a8*/ 	.short	0x010a
        /*01aa*/ 	.byte	0x3f
	.zero		1


	//   ....[19]....
        /*01ac*/ 	.word	0x00009310
        /*01b0*/ 	.word	0x00000007
        /*01b4*/ 	.word	0x00000000
        /*01b8*/ 	.short	0x010a
        /*01ba*/ 	.byte	0x3f
	.zero		1


	//   ....[20]....
        /*01bc*/ 	.word	0x000093a0
        /*01c0*/ 	.word	0x00000006
        /*01c4*/ 	.word	0x00000000
        /*01c8*/ 	.short	0x010a
        /*01ca*/ 	.byte	0x3f
	.zero		1


	//   ....[21]....
        /*01cc*/ 	.word	0x00009430
        /*01d0*/ 	.word	0x00000003
        /*01d4*/ 	.word	0x00000000
        /*01d8*/ 	.short	0x010a
        /*01da*/ 	.byte	0x3f
	.zero		1


	//   ....[22]....
        /*01dc*/ 	.word	0x000094a0
        /*01e0*/ 	.word	0x0000000d
        /*01e4*/ 	.word	0x00000000
        /*01e8*/ 	.short	0x010a
        /*01ea*/ 	.byte	0x3f
	.zero		1


	//   ....[23]....
        /*01ec*/ 	.word	0x00009500
        /*01f0*/ 	.word	0x00000091
        /*01f4*/ 	.word	0x00000000
        /*01f8*/ 	.short	0x010a
        /*01fa*/ 	.byte	0x3f
	.zero		1


	//   ....[24]....
        /*01fc*/ 	.word	0x000095d0
        /*0200*/ 	.word	0x00000013
        /*0204*/ 	.word	0x00000020
        /*0208*/ 	.short	0x010a
        /*020a*/ 	.byte	0x3f
	.zero		1


	//   ....[25]....
        /*020c*/ 	.word	0x000096a0
        /*0210*/ 	.word	0x00000005
        /*0214*/ 	.word	0x00000000
        /*0218*/ 	.short	0x010a
        /*021a*/ 	.byte	0x3f
	.zero		1


	//   ....[26]....
        /*021c*/ 	.word	0x000096f0
        /*0220*/ 	.word	0x00000007
        /*0224*/ 	.word	0x00000000
        /*0228*/ 	.short	0x010a
        /*022a*/ 	.byte	0x3f
	.zero		1


	//   ....[27]....
        /*022c*/ 	.word	0x00009740
        /*0230*/ 	.word	0x00000006
        /*0234*/ 	.word	0x00000000
        /*0238*/ 	.short	0x010a
        /*023a*/ 	.byte	0x3f
	.zero		1


	//----- nvinfo : EIATTR_NUM_MBARRIERS
	.align		4
.L_28:
        /*023c*/ 	.byte	0x03, 0x38
        /*023e*/ 	.short	0x000a


	//----- nvinfo : EIATTR_EXIT_INSTR_OFFSETS
	.align		4
        /*0240*/ 	.byte	0x04, 0x1c
        /*0242*/ 	.short	(.L_30 - .L_29)


	//   ....[0]....
.L_29:
        /*0244*/ 	.word	0x00000950


	//   ....[1]....
        /*0248*/ 	.word	0x00001140


	//   ....[2]....
        /*024c*/ 	.word	0x00007e10


	//   ....[3]....
        /*0250*/ 	.word	0x00008370


	//   ....[4]....
        /*0254*/ 	.word	0x00009480


	//----- nvinfo : EIATTR_MAX_THREADS
	.align		4
.L_30:
        /*0258*/ 	.byte	0x04, 0x05
        /*025a*/ 	.short	(.L_32 - .L_31)
.L_31:
        /*025c*/ 	.word	0x00000180
        /*0260*/ 	.word	0x00000001
        /*0264*/ 	.word	0x00000001


	//----- nvinfo : EIATTR_CRS_STACK_SIZE
	.align		4
.L_32:
        /*0268*/ 	.byte	0x04, 0x1e
        /*026a*/ 	.short	(.L_34 - .L_33)
.L_33:
        /*026c*/ 	.word	0x00000000


	//----- nvinfo : EIATTR_CBANK_PARAM_SIZE
	.align		4
.L_34:
        /*0270*/ 	.byte	0x03, 0x19
        /*0272*/ 	.short	0x0470


	//----- nvinfo : EIATTR_PARAM_CBANK
	.align		4
        /*0274*/ 	.byte	0x04, 0x0a
        /*0276*/ 	.short	(.L_36 - .L_35)
	.align		4
.L_35:
        /*0278*/ 	.word	index@(.nv.constant0._ZN7cutlass13device_kernelINS_4gemm6kernel13GemmUniversalIN4cute5tupleIJiiiiEEENS1_10collective13CollectiveMmaINS1_37MainloopSm90TmaGmmaWarpSpecializedFP8ILi4ENS5_IJNS4_1CILi2EEESB_NSA_ILi1EEEEEENS1_35KernelTmaWarpSpecializedCooperativeEEENS5_IJNSA_ILi128EEESG_NSA_ILi64EEEEEENS_12float_e4m3_tENS5_IJlSC_lEEESJ_SK_NS4_8TiledMMAINS4_8MMA_AtomIJNS4_4SM904GMMA31MMA_64x128x32_F32E4M3E4M3_SS_TNILNSO_7ScaleInE1ELSQ_1EEEEEENS4_6LayoutINS5_IJSB_SC_SC_EEENS5_IJSC_NSA_ILi0EEESV_EEEEENS5_IJNS4_10UnderscoreESY_SY_EEEEENS4_23SM90_TMA_LOAD_MULTICASTENS4_14ComposedLayoutINS4_7SwizzleILi2ELi4ELi3EEENS4_18smem_ptr_flag_bitsILi8EEENST_INS5_IJNSA_ILi8EEESH_EEENS5_IJSH_SC_EEEEEEEvNS4_8identityES11_S1B_vS1C_EENS_8epilogue10collective6detail29Sm90TmaWarpSpecializedAdapterINS1F_15DefaultEpilogueISJ_SK_SK_NS1E_6thread17LinearCombinationISJ_Li1EffLNS1J_9ScaleType4KindE0ELNS_15FloatRoundStyleE2ESJ_EENS1_15EpilogueDefaultEEEEEvvEEEEvNT_6ParamsE)
        /*027c*/ 	.short	0x0210
        /*027e*/ 	.short	0x0470


	//----- nvinfo : EIATTR_SW_WAR
	.align		4
.L_36:
        /*0280*/ 	.byte	0x04, 0x36
        /*0282*/ 	.short	(.L_38 - .L_37)
.L_37:
        /*0284*/ 	.word	0x00000008
.L_38:


//--------------------- .nv.callgraph             --------------------------
	.section	.nv.callgraph,"",@"SHT_CUDA_CALLGRAPH"
	.align	4
	.sectionentsize	8
	.align		4
        /*0000*/ 	.word	0x00000000
	.align		4
        /*0004*/ 	.word	0xffffffff
	.align		4
        /*0008*/ 	.word	0x00000000
	.align		4
        /*000c*/ 	.word	0xfffffffe
	.align		4
        /*0010*/ 	.word	0x00000000
	.align		4
        /*0014*/ 	.word	0xfffffffd
	.align		4
        /*0018*/ 	.word	0x00000000
	.align		4
        /*001c*/ 	.word	0xfffffffc


//--------------------- .nv.constant4             --------------------------
	.section	.nv.constant4,"a",@progbits
	.align	8
	.align		8
.nv.constant4:
        /*0000*/ 	.dword	_ZN39_INTERNAL_dd59c986_4_k_cu_b77d1b2b_57534cuda3std3__45__cpo5beginE
	.align		8
        /*0008*/ 	.dword	_ZN39_INTERNAL_dd59c986_4_k_cu_b77d1b2b_57534cuda3std3__45__cpo3endE
	.align		8
        /*0010*/ 	.dword	_ZN39_INTERNAL_dd59c986_4_k_cu_b77d1b2b_57534cuda3std3__45__cpo6cbeginE
	.align		8
        /*0018*/ 	.dword	_ZN39_INTERNAL_dd59c986_4_k_cu_b77d1b2b_57534cuda3std3__45__cpo4cendE
	.align		8
        /*0020*/ 	.dword	_ZN39_INTERNAL_dd59c986_4_k_cu_b77d1b2b_57534cuda3std3__441_GLOBAL__N__dd59c986_4_k_cu_b77d1b2b_57536ignoreE
	.align		8
        /*0028*/ 	.dword	_ZN39_INTERNAL_dd59c986_4_k_cu_b77d1b2b_57534cuda3std3__419piecewise_constructE
	.align		8
        /*0030*/ 	.dword	_ZN39_INTERNAL_dd59c986_4_k_cu_b77d1b2b_57534cuda3std3__48in_placeE
	.align		8
        /*0038*/ 	.dword	_ZN39_INTERNAL_dd59c986_4_k_cu_b77d1b2b_57534cuda3std6ranges3__45__cpo4swapE
	.align		8
        /*0040*/ 	.dword	_ZN39_INTERNAL_dd59c986_4_k_cu_b77d1b2b_57534cuda3std6ranges3__45__cpo9iter_moveE
	.align		8
        /*0048*/ 	.dword	_ZN39_INTERNAL_dd59c986_4_k_cu_b77d1b2b_57534cute7productE
	.align		8
        /*0050*/ 	.dword	_ZN39_INTERNAL_dd59c986_4_k_cu_b77d1b2b_57534cute1_E


//--------------------- .text._ZN7cutlass13device_kernelINS_4gemm6kernel13GemmUniversalIN4cute5tupleIJiiiiEEENS1_10collective13CollectiveMmaINS1_37MainloopSm90TmaGmmaWarpSpecializedFP8ILi4ENS5_IJNS4_1CILi2EEESB_NSA_ILi1EEEEEENS1_35KernelTmaWarpSpecializedCooperativeEEENS5_IJNSA_ILi128EEESG_NSA_ILi64EEEEEENS_12float_e4m3_tENS5_IJlSC_lEEESJ_SK_NS4_8TiledMMAINS4_8MMA_AtomIJNS4_4SM904GMMA31MMA_64x128x32_F32E4M3E4M3_SS_TNILNSO_7ScaleInE1ELSQ_1EEEEEENS4_6LayoutINS5_IJSB_SC_SC_EEENS5_IJSC_NSA_ILi0EEESV_EEEEENS5_IJNS4_10UnderscoreESY_SY_EEEEENS4_23SM90_TMA_LOAD_MULTICASTENS4_14ComposedLayoutINS4_7SwizzleILi2ELi4ELi3EEENS4_18smem_ptr_flag_bitsILi8EEENST_INS5_IJNSA_ILi8EEESH_EEENS5_IJSH_SC_EEEEEEEvNS4_8identityES11_S1B_vS1C_EENS_8epilogue10collective6detail29Sm90TmaWarpSpecializedAdapterINS1F_15DefaultEpilogueISJ_SK_SK_NS1E_6thread17LinearCombinationISJ_Li1EffLNS1J_9ScaleType4KindE0ELNS_15FloatRoundStyleE2ESJ_EENS1_15EpilogueDefaultEEEEEvvEEEEvNT_6ParamsE --------------------------
	.section	.text._ZN7cutlass13device_kernelINS_4gemm6kernel13GemmUniversalIN4cute5tupleIJiiiiEEENS1_10collective13CollectiveMmaINS1_37MainloopSm90TmaGmmaWarpSpecializedFP8ILi4ENS5_IJNS4_1CILi2EEESB_NSA_ILi1EEEEEENS1_35KernelTmaWarpSpecializedCooperativeEEENS5_IJNSA_ILi128EEESG_NSA_ILi64EEEEEENS_12float_e4m3_tENS5_IJlSC_lEEESJ_SK_NS4_8TiledMMAINS4_8MMA_AtomIJNS4_4SM904GMMA31MMA_64x128x32_F32E4M3E4M3_SS_TNILNSO_7ScaleInE1ELSQ_1EEEEEENS4_6LayoutINS5_IJSB_SC_SC_EEENS5_IJSC_NSA_ILi0EEESV_EEEEENS5_IJNS4_10UnderscoreESY_SY_EEEEENS4_23SM90_TMA_LOAD_MULTICASTENS4_14ComposedLayoutINS4_7SwizzleILi2ELi4ELi3EEENS4_18smem_ptr_flag_bitsILi8EEENST_INS5_IJNSA_ILi8EEESH_EEENS5_IJSH_SC_EEEEEEEvNS4_8identityES11_S1B_vS1C_EENS_8epilogue10collective6detail29Sm90TmaWarpSpecializedAdapterINS1F_15DefaultEpilogueISJ_SK_SK_NS1E_6thread17LinearCombinationISJ_Li1EffLNS1J_9ScaleType4KindE0ELNS_15FloatRoundStyleE2ESJ_EENS1_15EpilogueDefaultEEEEEvvEEEEvNT_6ParamsE,"ax",@progbits
	.align	128
.text._ZN7cutlass13device_kernelINS_4gemm6kernel13GemmUniversalIN4cute5tupleIJiiiiEEENS1_10collective13CollectiveMmaINS1_37MainloopSm90TmaGmmaWarpSpecializedFP8ILi4ENS5_IJNS4_1CILi2EEESB_NSA_ILi1EEEEEENS1_35KernelTmaWarpSpecializedCooperativeEEENS5_IJNSA_ILi128EEESG_NSA_ILi64EEEEEENS_12float_e4m3_tENS5_IJlSC_lEEESJ_SK_NS4_8TiledMMAINS4_8MMA_AtomIJNS4_4SM904GMMA31MMA_64x128x32_F32E4M3E4M3_SS_TNILNSO_7ScaleInE1ELSQ_1EEEEEENS4_6LayoutINS5_IJSB_SC_SC_EEENS5_IJSC_NSA_ILi0EEESV_EEEEENS5_IJNS4_10UnderscoreESY_SY_EEEEENS4_23SM90_TMA_LOAD_MULTICASTENS4_14ComposedLayoutINS4_7SwizzleILi2ELi4ELi3EEENS4_18smem_ptr_flag_bitsILi8EEENST_INS5_IJNSA_ILi8EEESH_EEENS5_IJSH_SC_EEEEEEEvNS4_8identityES11_S1B_vS1C_EENS_8epilogue10collective6detail29Sm90TmaWarpSpecializedAdapterINS1F_15DefaultEpilogueISJ_SK_SK_NS1E_6thread17LinearCombinationISJ_Li1EffLNS1J_9ScaleType4KindE0ELNS_15FloatRoundStyleE2ESJ_EENS1_15EpilogueDefaultEEEEEvvEEEEvNT_6ParamsE:
        .type           _ZN7cutlass13device_kernelINS_4gemm6kernel13GemmUniversalIN4cute5tupleIJiiiiEEENS1_10collective13CollectiveMmaINS1_37MainloopSm90TmaGmmaWarpSpecializedFP8ILi4ENS5_IJNS4_1CILi2EEESB_NSA_ILi1EEEEEENS1_35KernelTmaWarpSpecializedCooperativeEEENS5_IJNSA_ILi128EEESG_NSA_ILi64EEEEEENS_12float_e4m3_tENS5_IJlSC_lEEESJ_SK_NS4_8TiledMMAINS4_8MMA_AtomIJNS4_4SM904GMMA31MMA_64x128x32_F32E4M3E4M3_SS_TNILNSO_7ScaleInE1ELSQ_1EEEEEENS4_6LayoutINS5_IJSB_SC_SC_EEENS5_IJSC_NSA_ILi0EEESV_EEEEENS5_IJNS4_10UnderscoreESY_SY_EEEEENS4_23SM90_TMA_LOAD_MULTICASTENS4_14ComposedLayoutINS4_7SwizzleILi2ELi4ELi3EEENS4_18smem_ptr_flag_bitsILi8EEENST_INS5_IJNSA_ILi8EEESH_EEENS5_IJSH_SC_EEEEEEEvNS4_8identityES11_S1B_vS1C_EENS_8epilogue10collective6detail29Sm90TmaWarpSpecializedAdapterINS1F_15DefaultEpilogueISJ_SK_SK_NS1E_6thread17LinearCombinationISJ_Li1EffLNS1J_9ScaleType4KindE0ELNS_15FloatRoundStyleE2ESJ_EENS1_15EpilogueDefaultEEEEEvvEEEEvNT_6ParamsE,@function
        .size           _ZN7cutlass13device_kernelINS_4gemm6kernel13GemmUniversalIN4cute5tupleIJiiiiEEENS1_10collective13CollectiveMmaINS1_37MainloopSm90TmaGmmaWarpSpecializedFP8ILi4ENS5_IJNS4_1CILi2EEESB_NSA_ILi1EEEEEENS1_35KernelTmaWarpSpecializedCooperativeEEENS5_IJNSA_ILi128EEESG_NSA_ILi64EEEEEENS_12float_e4m3_tENS5_IJlSC_lEEESJ_SK_NS4_8TiledMMAINS4_8MMA_AtomIJNS4_4SM904GMMA31MMA_64x128x32_F32E4M3E4M3_SS_TNILNSO_7ScaleInE1ELSQ_1EEEEEENS4_6LayoutINS5_IJSB_SC_SC_EEENS5_IJSC_NSA_ILi0EEESV_EEEEENS5_IJNS4_10UnderscoreESY_SY_EEEEENS4_23SM90_TMA_LOAD_MULTICASTENS4_14ComposedLayoutINS4_7SwizzleILi2ELi4ELi3EEENS4_18smem_ptr_flag_bitsILi8EEENST_INS5_IJNSA_ILi8EEESH_EEENS5_IJSH_SC_EEEEEEEvNS4_8identityES11_S1B_vS1C_EENS_8epilogue10collective6detail29Sm90TmaWarpSpecializedAdapterINS1F_15DefaultEpilogueISJ_SK_SK_NS1E_6thread17LinearCombinationISJ_Li1EffLNS1J_9ScaleType4KindE0ELNS_15FloatRoundStyleE2ESJ_EENS1_15EpilogueDefaultEEEEEvvEEEEvNT_6ParamsE,(.L_x_204 - _ZN7cutlass13device_kernelINS_4gemm6kernel13GemmUniversalIN4cute5tupleIJiiiiEEENS1_10collective13CollectiveMmaINS1_37MainloopSm90TmaGmmaWarpSpecializedFP8ILi4ENS5_IJNS4_1CILi2EEESB_NSA_ILi1EEEEEENS1_35KernelTmaWarpSpecializedCooperativeEEENS5_IJNSA_ILi128EEESG_NSA_ILi64EEEEEENS_12float_e4m3_tENS5_IJlSC_lEEESJ_SK_NS4_8TiledMMAINS4_8MMA_AtomIJNS4_4SM904GMMA31MMA_64x128x32_F32E4M3E4M3_SS_TNILNSO_7ScaleInE1ELSQ_1EEEEEENS4_6LayoutINS5_IJSB_SC_SC_EEENS5_IJSC_NSA_ILi0EEESV_EEEEENS5_IJNS4_10UnderscoreESY_SY_EEEEENS4_23SM90_TMA_LOAD_MULTICASTENS4_14ComposedLayoutINS4_7SwizzleILi2ELi4ELi3EEENS4_18smem_ptr_flag_bitsILi8EEENST_INS5_IJNSA_ILi8EEESH_EEENS5_IJSH_SC_EEEEEEEvNS4_8identityES11_S1B_vS1C_EENS_8epilogue10collective6detail29Sm90TmaWarpSpecializedAdapterINS1F_15DefaultEpilogueISJ_SK_SK_NS1E_6thread17LinearCombinationISJ_Li1EffLNS1J_9ScaleType4KindE0ELNS_15FloatRoundStyleE2ESJ_EENS1_15EpilogueDefaultEEEEEvvEEEEvNT_6ParamsE)
        .other          _ZN7cutlass13device_kernelINS_4gemm6kernel13GemmUniversalIN4cute5tupleIJiiiiEEENS1_10collective13CollectiveMmaINS1_37MainloopSm90TmaGmmaWarpSpecializedFP8ILi4ENS5_IJNS4_1CILi2EEESB_NSA_ILi1EEEEEENS1_35KernelTmaWarpSpecializedCooperativeEEENS5_IJNSA_ILi128EEESG_NSA_ILi64EEEEEENS_12float_e4m3_tENS5_IJlSC_lEEESJ_SK_NS4_8TiledMMAINS4_8MMA_AtomIJNS4_4SM904GMMA31MMA_64x128x32_F32E4M3E4M3_SS_TNILNSO_7ScaleInE1ELSQ_1EEEEEENS4_6LayoutINS5_IJSB_SC_SC_EEENS5_IJSC_NSA_ILi0EEESV_EEEEENS5_IJNS4_10UnderscoreESY_SY_EEEEENS4_23SM90_TMA_LOAD_MULTICASTENS4_14ComposedLayoutINS4_7SwizzleILi2ELi4ELi3EEENS4_18smem_ptr_flag_bitsILi8EEENST_INS5_IJNSA_ILi8EEESH_EEENS5_IJSH_SC_EEEEEEEvNS4_8identityES11_S1B_vS1C_EENS_8epilogue10collective6detail29Sm90TmaWarpSpecializedAdapterINS1F_15DefaultEpilogueISJ_SK_SK_NS1E_6thread17LinearCombinationISJ_Li1EffLNS1J_9ScaleType4KindE0ELNS_15FloatRoundStyleE2ESJ_EENS1_15EpilogueDefaultEEEEEvvEEEEvNT_6ParamsE,@"STO_CUDA_ENTRY STV_DEFAULT"
_ZN7cutlass13device_kernelINS_4gemm6kernel13GemmUniversalIN4cute5tupleIJiiiiEEENS1_10collective13CollectiveMmaINS1_37MainloopSm90TmaGmmaWarpSpecializedFP8ILi4ENS5_IJNS4_1CILi2EEESB_NSA_ILi1EEEEEENS1_35KernelTmaWarpSpecializedCooperativeEEENS5_IJNSA_ILi128EEESG_NSA_ILi64EEEEEENS_12float_e4m3_tENS5_IJlSC_lEEESJ_SK_NS4_8TiledMMAINS4_8MMA_AtomIJNS4_4SM904GMMA31MMA_64x128x32_F32E4M3E4M3_SS_TNILNSO_7ScaleInE1ELSQ_1EEEEEENS4_6LayoutINS5_IJSB_SC_SC_EEENS5_IJSC_NSA_ILi0EEESV_EEEEENS5_IJNS4_10UnderscoreESY_SY_EEEEENS4_23SM90_TMA_LOAD_MULTICASTENS4_14ComposedLayoutINS4_7SwizzleILi2ELi4ELi3EEENS4_18smem_ptr_flag_bitsILi8EEENST_INS5_IJNSA_ILi8EEESH_EEENS5_IJSH_SC_EEEEEEEvNS4_8identityES11_S1B_vS1C_EENS_8epilogue10collective6detail29Sm90TmaWarpSpecializedAdapterINS1F_15DefaultEpilogueISJ_SK_SK_NS1E_6thread17LinearCombinationISJ_Li1EffLNS1J_9ScaleType4KindE0ELNS_15FloatRoundStyleE2ESJ_EENS1_15EpilogueDefaultEEEEEvvEEEEvNT_6ParamsE:
[----:B------:R-:W-:Y:S01]  /*0000*/  LDC R1, c[0x0][0x28] ;  /* 0x00000a00ff017b82 */ /* 0x000fe20000000800 */
[----:B------:R-:W0:Y:S01]  /*0010*/  S2R R0, SR_TID.X ;  /* 0x0000000000007919 */ /* 0x000e220000002100 */
[----:B------:R-:W-:Y:S01]  /*0020*/  ELECT P0, URZ, PT ;  /* 0x00000000003f782f */ /* 0x000fe20003800000 */
[----:B------:R-:W-:Y:S01]  /*0030*/  BSSY B0, `(.L_x_0) ;  /* 0x000000f000007945 */ /* 0x000fe20003800000 */
[--C-:B0-----:R-:W-:Y:S02]  /*0040*/  SHF.R.U32.HI R2, RZ, 0x5, R0.reuse ;  /* 0x00000005ff027819 */ /* 0x101fe40000011600 */
[----:B------:R-:W-:-:S03]  /*0050*/  SHF.R.U32.HI R3, RZ, 0x7, R0 ;  /* 0x00000007ff037819 */ /* 0x000fc60000011600 */
[----:B------:R-:W0:Y:S04]  /*0060*/  SHFL.IDX PT, R7, R2, RZ, 0x1f ;  /* 0x00001fff02077589 */ /* 0x000e2800000e0000 */
[----:B------:R-:W1:Y:S01]  /*0070*/  SHFL.IDX PT, R3, R3, RZ, 0x1f ;  /* 0x00001fff03037589 */ /* 0x000e6200000e0000 */
[----:B0-----:R-:W-:-:S13]  /*0080*/  ISETP.NE.OR P0, PT, R7, RZ, !P0 ;  /* 0x000000ff0700720c */ /* 0x001fda0004705670 */
[----:B-1----:R-:W-:Y:S05]  /*0090*/  @P0 BRA `(.L_x_1) ;  /* 0x0000000000200947 */ /* 0x002fea0003800000 */
[----:B------:R-:W-:Y:S02]  /*00a0*/  ULDC.64 UR4, c[0x0][0x198] ;  /* 0x0000660000047ab9 */ /* 0x000fe40000000a00 */
[----:B------:R-:W-:Y:S02]  /*00b0*/  UIADD3 UR6, UP0, UR4, 0xf0, URZ ;  /* 0x000000f004067890 */ /* 0x000fe4000ff1e03f */
[----:B------:R-:W-:Y:S02]  /*00c0*/  UIADD3 UR4, UP1, UR4, 0x1f0, URZ ;  /* 0x000001f004047890 */ /* 0x000fe4000ff3e03f */
[----:B------:R-:W-:Y:S02]  /*00d0*/  UIADD3.X UR7, URZ, UR5, URZ, UP0, !UPT ;  /* 0x000000053f077290 */ /* 0x000fe400087fe43f */
[----:B------:R-:W-:-:S07]  /*00e0*/  UIADD3.X UR5, URZ, UR5, URZ, UP1, !UPT ;  /* 0x000000053f057290 */ /* 0x000fce0008ffe43f */
[----:B------:R0:W-:Y:S02]  /*00f0*/  UTMACCTL.PF [UR6] ;  /* 0x00000000060079b9 */ /* 0x0001e40008040000 */
[----:B------:R0:W-:Y:S02]  /*0100*/  UTMACCTL.PF [UR4] ;  /* 0x00000000040079b9 */ /* 0x0001e40008040000 */
[----:B0-----:R-:W-:Y:S01]  /*0110*/  NOP ;  /* 0x0000000000007918 */ /* 0x001fe20000000000 */
.L_x_1:
[----:B------:R-:W-:Y:S05]  /*0120*/  BSYNC B0 ;  /* 0x0000000000007941 */ /* 0x000fea0003800000 */
.L_x_0:
[----:B------:R-:W0:Y:S02]  /*0130*/  SHFL.IDX PT, R4, R2, RZ, 0x1f ;  /* 0x00001fff02047589 */ /* 0x000e2400000e0000 */
[----:B0-----:R-:W-:-:S13]  /*0140*/  ISETP.NE.AND P0, PT, R4, RZ, PT ;  /* 0x000000ff0400720c */ /* 0x001fda0003f05270 */
[----:B------:R-:W-:Y:S05]  /*0150*/  @P0 BRA `(.L_x_2) ;  /* 0x0000000000580947 */ /* 0x000fea0003800000 */
[----:B------:R-:W0:Y:S01]  /*0160*/  S2UR UR8, SR_CgaCtaId ;  /* 0x00000000000879c3 */ /* 0x000e220000008800 */
[----:B------:R-:W-:Y:S01]  /*0170*/  UMOV UR4, 0x400 ;  /* 0x0000040000047882 */ /* 0x000fe20000000000 */
[----:B------:R-:W-:Y:S01]  /*0180*/  UMOV UR5, 0x1 ;  /* 0x0000000100057882 */ /* 0x000fe20000000000 */
[----:B------:R-:W-:Y:S01]  /*0190*/  UMOV UR6, 0x6 ;  /* 0x0000000600067882 */ /* 0x000fe20000000000 */
[----:B------:R-:W-:Y:S01]  /*01a0*/  ELECT P0, URZ, PT ;  /* 0x00000000003f782f */ /* 0x000fe20003800000 */
[----:B------:R-:W-:-:S04]  /*01b0*/  UIADD3 UR6, -UR6, 0x100000, URZ ;  /* 0x0010000006067890 */ /* 0x000fc8000fffe13f */
[----:B------:R-:W-:Y:S02]  /*01c0*/  USHF.L.U32 UR7, UR6, 0xb, URZ ;  /* 0x0000000b06077899 */ /* 0x000fe4000800063f */
[----:B------:R-:W-:Y:S02]  /*01d0*/  USHF.L.U32 UR6, UR6, 0x1, URZ ;  /* 0x0000000106067899 */ /* 0x000fe4000800063f */
[----:B0-----:R-:W-:Y:S02]  /*01e0*/  ULEA UR8, UR8, UR4, 0x18 ;  /* 0x0000000408087291 */ /* 0x001fe4000f8ec03f */
[----:B------:R-:W-:-:S04]  /*01f0*/  UIADD3 UR4, -UR5, 0x100000, URZ ;  /* 0x0010000005047890 */ /* 0x000fc8000fffe13f */
[----:B------:R-:W-:Y:S02]  /*0200*/  USHF.L.U32 UR5, UR4, 0xb, URZ ;  /* 0x0000000b04057899 */ /* 0x000fe4000800063f */
[----:B------:R-:W-:Y:S01]  /*0210*/  USHF.L.U32 UR4, UR4, 0x1, URZ ;  /* 0x0000000104047899 */ /* 0x000fe2000800063f */
[----:B------:R-:W0:Y:S11]  /*0220*/  FENCE.VIEW.ASYNC.S ;  /* 0x00000000000073c6 */ /* 0x000e360000000000 */
[----:B0-----:R0:W1:Y:S01]  /*0230*/  SYNCS.EXCH.64 URZ, [UR8], UR4 ;  /* 0x00000004083f75b2 */ /* 0x0010620008000100 */
[----:B------:R0:W2:Y:S01]  /*0240*/  SYNCS.EXCH.64 URZ, [UR8+0x20], UR6 ;  /* 0x00002006083f75b2 */ /* 0x0000a20008000100 */
[----:B------:R0:W3:Y:S01]  /*0250*/  SYNCS.EXCH.64 URZ, [UR8+0x8], UR4 ;  /* 0x00000804083f75b2 */ /* 0x0000e20008000100 */
[----:B------:R0:W4:Y:S01]  /*0260*/  SYNCS.EXCH.64 URZ, [UR8+0x28], UR6 ;  /* 0x00002806083f75b2 */ /* 0x0001220008000100 */
[----:B------:R0:W0:Y:S01]  /*0270*/  SYNCS.EXCH.64 URZ, [UR8+0x10], UR4 ;  /* 0x00001004083f75b2 */ /* 0x0000220008000100 */
[----:B------:R0:W0:Y:S01]  /*0280*/  SYNCS.EXCH.64 URZ, [UR8+0x30], UR6 ;  /* 0x00003006083f75b2 */ /* 0x0000220008000100 */
[----:B------:R0:W0:Y:S01]  /*0290*/  SYNCS.EXCH.64 URZ, [UR8+0x18], UR4 ;  /* 0x00001804083f75b2 */ /* 0x0000220008000100 */
[----:B------:R0:W0:Y:S01]  /*02a0*/  SYNCS.EXCH.64 URZ, [UR8+0x38], UR6 ;  /* 0x00003806083f75b2 */ /* 0x0000220008000100 */
[----:B------:R-:W-:Y:S01]  /*02b0*/  NOP ;  /* 0x0000000000007918 */ /* 0x000fe20000000000 */
.L_x_2:
[----:B------:R-:W-:Y:S01]  /*02c0*/  SHF.R.S32.HI R5, RZ, 0x1f, R0 ;  /* 0x0000001fff057819 */ /* 0x000fe20000011400 */
[----:B------:R-:W5:Y:S01]  /*02d0*/  SHFL.IDX PT, R2, R2, RZ, 0x1f ;  /* 0x00001fff02027589 */ /* 0x000f6200000e0000 */
[----:B0-----:R-:W0:Y:S01]  /*02e0*/  S2UR UR8, SR_CTAID.X ;  /* 0x00000000000879c3 */ /* 0x001e220000002500 */
[----:B------:R-:W-:Y:S02]  /*02f0*/  ELECT P0, URZ, PT ;  /* 0x00000000003f782f */ /* 0x000fe40003800000 */
[----:B------:R-:W-:Y:S01]  /*0300*/  LEA.HI R5, R5, R0, RZ, 0x7 ;  /* 0x0000000005057211 */ /* 0x000fe200078f38ff */
[----:B------:R-:W1:Y:S01]  /*0310*/  S2R R8, SR_CTAID.Y ;  /* 0x0000000000087919 */ /* 0x000e620000002600 */
[----:B------:R-:W-:Y:S01]  /*0320*/  SHF.R.S32.HI R11, RZ, 0x1f, R4 ;  /* 0x0000001fff0b7819 */ /* 0x000fe20000011404 */
[----:B------:R-:W-:Y:S01]  /*0330*/  ULDC UR4, c[0x0][0x150] ;  /* 0x0000540000047ab9 */ /* 0x000fe20000000800 */
[----:B------:R-:W-:Y:S01]  /*0340*/  LOP3.LUT R5, R5, 0xffffff80, RZ, 0xc0, !PT ;  /* 0xffffff8005057812 */ /* 0x000fe200078ec0ff */
[----:B------:R-:W-:Y:S01]  /*0350*/  VIADD R16, R3, 0xffffffff ;  /* 0xffffffff03107836 */ /* 0x000fe20000000000 */
[----:B------:R-:W-:Y:S01]  /*0360*/  LEA.HI R11, R11, R4, RZ, 0x2 ;  /* 0x000000040b0b7211 */ /* 0x000fe200078f10ff */
[----:B------:R-:W2:Y:S01]  /*0370*/  LDC R12, c[0x0][0x144] ;  /* 0x00005100ff0c7b82 */ /* 0x000ea20000000800 */
[----:B------:R-:W-:Y:S01]  /*0380*/  NOP ;  /* 0x0000000000007918 */ /* 0x000fe20000000000 */
[----:B------:R-:W-:Y:S01]  /*0390*/  IMAD.IADD R6, R0, 0x1, -R5 ;  /* 0x0000000100067824 */ /* 0x000fe200078e0a05 */
[----:B------:R-:W-:Y:S01]  /*03a0*/  LOP3.LUT R11, R11, 0x3ffffffc, RZ, 0xc0, !PT ;  /* 0x3ffffffc0b0b7812 */ /* 0x000fe200078ec0ff */
[----:B------:R-:W-:Y:S01]  /*03b0*/  NOP ;  /* 0x0000000000007918 */ /* 0x000fe20000000000 */
[----:B------:R-:W-:-:S02]  /*03c0*/  ISETP.NE.AND P4, PT, R3, RZ, PT ;  /* 0x000000ff0300720c */ /* 0x000fc40003f85270 */
[----:B------:R-:W-:Y:S01]  /*03d0*/  SHF.R.S32.HI R5, RZ, 0x1f, R6 ;  /* 0x0000001fff057819 */ /* 0x000fe20000011406 */
[----:B------:R-:W-:Y:S01]  /*03e0*/  IMAD.IADD R4, R4, 0x1, -R11 ;  /* 0x0000000104047824 */ /* 0x000fe200078e0a0b */
[----:B------:R-:W3:Y:S01]  /*03f0*/  LDC R14, c[0x0][0x140] ;  /* 0x00005000ff0e7b82 */ /* 0x000ee20000000800 */
[----:B------:R-:W-:Y:S02]  /*0400*/  ISETP.GE.U32.AND P6, PT, R16, 0x2, PT ;  /* 0x000000021000780c */ /* 0x000fe40003fc6070 */
[----:B------:R-:W-:Y:S02]  /*0410*/  LEA.HI R5, R5, R6, RZ, 0x3 ;  /* 0x0000000605057211 */ /* 0x000fe400078f18ff */
[----:B-----5:R-:W-:Y:S02]  /*0420*/  ISETP.NE.OR P0, PT, R2, RZ, !P0 ;  /* 0x000000ff0200720c */ /* 0x020fe40004705670 */
[--C-:B------:R-:W-:Y:S01]  /*0430*/  SHF.R.S32.HI R2, RZ, 0x3, R5.reuse ;  /* 0x00000003ff027819 */ /* 0x100fe20000011405 */
[----:B------:R-:W5:Y:S01]  /*0440*/  LDC R13, c[0x0][0x148] ;  /* 0x00005200ff0d7b82 */ /* 0x000f620000000800 */
[----:B------:R-:W-:-:S02]  /*0450*/  SHF.R.S32.HI R5, RZ, 0x1f, R5 ;  /* 0x0000001fff057819 */ /* 0x000fc40000011405 */
[----:B0-----:R-:W-:Y:S02]  /*0460*/  I2FP.F32.U32 R10, UR8 ;  /* 0x00000008000a7c45 */ /* 0x001fe40008201000 */
[----:B------:R-:W-:-:S03]  /*0470*/  LEA.HI R5, R5, R2, RZ, 0x2 ;  /* 0x0000000205057211 */ /* 0x000fc600078f10ff */
[----:B------:R-:W-:Y:S01]  /*0480*/  FMUL R10, R10, UR4 ;  /* 0x000000040a0a7c20 */ /* 0x000fe20008400000 */
[----:B------:R-:W-:Y:S01]  /*0490*/  LOP3.LUT R5, R5, 0xfffffffc, RZ, 0xc0, !PT ;  /* 0xfffffffc05057812 */ /* 0x000fe200078ec0ff */
[----:B------:R-:W-:Y:S01]  /*04a0*/  VOTEU.ALL UP0, P0 ;  /* 0x00000000003f7886 */ /* 0x000fe20000000000 */
[----:B-1----:R-:W-:Y:S01]  /*04b0*/  I2FP.F32.U32 R11, R8 ;  /* 0x00000008000b7245 */ /* 0x002fe20000201000 */
[----:B------:R-:W-:Y:S01]  /*04c0*/  ULDC UR4, c[0x0][0x154] ;  /* 0x0000550000047ab9 */ /* 0x000fe20000000800 */
[----:B------:R-:W-:Y:S01]  /*04d0*/  VOTEU.ALL UP1, P0 ;  /* 0x00000000003f7886 */ /* 0x000fe20000020000 */
[----:B------:R-:W0:Y:S01]  /*04e0*/  F2I.U32.TRUNC.NTZ R10, R10 ;  /* 0x0000000a000a7305 */ /* 0x000e22000020f000 */
[----:B------:R-:W-:Y:S01]  /*04f0*/  IMAD.IADD R5, R2, 0x1, -R5 ;  /* 0x0000000102057824 */ /* 0x000fe200078e0a05 */
[----:B------:R-:W1:Y:S01]  /*0500*/  @!UP0 S2UR UR7, SR_CgaCtaId ;  /* 0x00000000000789c3 */ /* 0x000e620000008800 */
[----:B------:R-:W-:Y:S01]  /*0510*/  @!UP0 UMOV UR6, 0x400 ;  /* 0x0000040000068882 */ /* 0x000fe20000000000 */
[----:B---3--:R-:W-:Y:S01]  /*0520*/  ISETP.EQ.U32.AND P3, PT, R14, 0x1, PT ;  /* 0x000000010e00780c */ /* 0x008fe20003f62070 */
[----:B------:R-:W-:-:S05]  /*0530*/  IMAD R5, R4, 0x4, R5 ;  /* 0x0000000404057824 */ /* 0x000fca00078e0205 */
[----:B------:R-:W-:-:S04]  /*0540*/  LEA.HI R2, R5, R5, RZ, 0x1 ;  /* 0x0000000505027211 */ /* 0x000fc800078f08ff */
[----:B------:R-:W-:Y:S01]  /*0550*/  LOP3.LUT R4, R2, 0xfffffffe, RZ, 0xc0, !PT ;  /* 0xfffffffe02047812 */ /* 0x000fe200078ec0ff */
[----:B0-----:R-:W-:Y:S02]  /*0560*/  IMAD.MOV R15, RZ, RZ, -R10 ;  /* 0x000000ffff0f7224 */ /* 0x001fe400078e0a0a */
[----:B------:R-:W-:Y:S01]  /*0570*/  FMUL R10, R11, UR4 ;  /* 0x000000040b0a7c20 */ /* 0x000fe20008400000 */
[----:B------:R-:W-:Y:S01]  /*0580*/  SHF.R.S32.HI R2, RZ, 0x1f, R7 ;  /* 0x0000001fff027819 */ /* 0x000fe20000011407 */
[----:B------:R-:W-:Y:S01]  /*0590*/  UMOV UR4, 0x20 ;  /* 0x0000002000047882 */ /* 0x000fe20000000000 */
[----:B--2---:R-:W-:Y:S01]  /*05a0*/  IMAD R12, R12, R15, UR8 ;  /* 0x000000080c0c7e24 */ /* 0x004fe2000f8e020f */
[----:B------:R-:W-:-:S04]  /*05b0*/  @!UP0 UIADD3 UR4, -UR4, 0x100000, URZ ;  /* 0x0010000004048890 */ /* 0x000fc8000fffe13f */
[----:B------:R-:W-:Y:S02]  /*05c0*/  @!UP0 USHF.L.U32 UR5, UR4, 0xb, URZ ;  /* 0x0000000b04058899 */ /* 0x000fe4000800063f */
[----:B------:R-:W-:Y:S01]  /*05d0*/  @!UP0 USHF.L.U32 UR4, UR4, 0x1, URZ ;  /* 0x0000000104048899 */ /* 0x000fe2000800063f */
[C---:B------:R-:W-:Y:S01]  /*05e0*/  IMAD.IADD R11, R5.reuse, 0x1, -R4 ;  /* 0x00000001050b7824 */ /* 0x040fe200078e0a04 */
[----:B------:R-:W0:Y:S01]  /*05f0*/  F2I.U32.TRUNC.NTZ R10, R10 ;  /* 0x0000000a000a7305 */ /* 0x000e22000020f000 */
[----:B------:R-:W-:Y:S01]  /*0600*/  LEA.HI R2, R2, R7, RZ, 0x2 ;  /* 0x0000000702027211 */ /* 0x000fe200078f10ff */
[----:B------:R-:W-:Y:S02]  /*0610*/  IMAD.SHL.U32 R4, R5, 0x4, RZ ;  /* 0x0000000405047824 */ /* 0x000fe400078e00ff */
[----:B------:R-:W-:Y:S01]  /*0620*/  ISETP.NE.AND P2, PT, R11, R12, PT ;  /* 0x0000000c0b00720c */ /* 0x000fe20003f45270 */
[----:B-1----:R-:W-:Y:S01]  /*0630*/  @!UP0 ULEA UR6, UR7, UR6, 0x18 ;  /* 0x0000000607068291 */ /* 0x002fe2000f8ec03f */
[----:B------:R-:W-:Y:S01]  /*0640*/  LOP3.LUT R2, R2, 0xfffffffc, RZ, 0xc0, !PT ;  /* 0xfffffffc02027812 */ /* 0x000fe200078ec0ff */
[----:B------:R-:W-:Y:S01]  /*0650*/  VOTEU.ALL UP0, P0 ;  /* 0x00000000003f7886 */ /* 0x000fe20000000000 */
[----:B------:R-:W-:-:S02]  /*0660*/  LOP3.LUT R5, R5, 0xc, R4, 0x78, !PT ;  /* 0x0000000c05057812 */ /* 0x000fc400078e7804 */
[----:B------:R-:W-:Y:S01]  /*0670*/  LOP3.LUT P0, RZ, R6, 0x7, RZ, 0xc0, !PT ;  /* 0x0000000706ff7812 */ /* 0x000fe2000780c0ff */
[----:B------:R-:W-:Y:S02]  /*0680*/  IMAD.IADD R7, R7, 0x1, -R2 ;  /* 0x0000000107077824 */ /* 0x000fe400078e0a02 */
[----:B------:R-:W-:Y:S01]  /*0690*/  IMAD.MOV.U32 R6, RZ, RZ, 0x1 ;  /* 0x00000001ff067424 */ /* 0x000fe200078e00ff */
[----:B------:R-:W-:Y:S01]  /*06a0*/  ISETP.LT.U32.AND P0, PT, R5, 0x4, !P0 ;  /* 0x000000040500780c */ /* 0x000fe20004701070 */
[----:B0-----:R-:W-:Y:S01]  /*06b0*/  IMAD.MOV R20, RZ, RZ, -R10 ;  /* 0x000000ffff147224 */ /* 0x001fe200078e0a0a */
[----:B------:R-:W-:Y:S01]  /*06c0*/  ISETP.NE.AND P1, PT, R7, 0x3, PT ;  /* 0x000000030700780c */ /* 0x000fe20003f25270 */
[----:B------:R-:W0:Y:S02]  /*06d0*/  FENCE.VIEW.ASYNC.S ;  /* 0x00000000000073c6 */ /* 0x000e240000000000 */
[----:B0-----:R0:W1:Y:S01]  /*06e0*/  @!UP0 SYNCS.EXCH.64 URZ, [UR6+0x50], UR4 ;  /* 0x00005004063f85b2 */ /* 0x0010620008000100 */
[----:B------:R-:W-:Y:S01]  /*06f0*/  @P2 LEA.HI R2, R5, R5, RZ, 0x1 ;  /* 0x0000000505022211 */ /* 0x000fe200078f08ff */
[----:B-----5:R-:W-:Y:S01]  /*0700*/  IMAD R11, R13, R20, R8 ;  /* 0x000000140d0b7224 */ /* 0x020fe200078e0208 */
[----:B------:R-:W-:-:S02]  /*0710*/  ISETP.EQ.OR P1, PT, R7, RZ, !P1 ;  /* 0x000000ff0700720c */ /* 0x000fc40004f22670 */
[----:B------:R-:W-:Y:S02]  /*0720*/  @P2 SHF.R.S32.HI R2, RZ, 0x1, R2 ;  /* 0x00000001ff022819 */ /* 0x000fe40000011402 */
[----:B------:R-:W-:Y:S02]  /*0730*/  ISETP.EQ.AND P1, PT, R3, RZ, P1 ;  /* 0x000000ff0300720c */ /* 0x000fe40000f22270 */
[----:B------:R-:W-:Y:S02]  /*0740*/  @P2 ISETP.NE.AND P5, PT, R2, R11, PT ;  /* 0x0000000b0200220c */ /* 0x000fe40003fa5270 */
[----:B------:R-:W-:Y:S02]  /*0750*/  SEL R3, RZ, 0x1, !P0 ;  /* 0x00000001ff037807 */ /* 0x000fe40004000000 */
[----:B------:R-:W-:Y:S02]  /*0760*/  @P2 SEL R6, RZ, 0x1, P5 ;  /* 0x00000001ff062807 */ /* 0x000fe40002800000 */
[----:B------:R-:W-:Y:S01]  /*0770*/  SEL R4, RZ, 0x1, !P1 ;  /* 0x00000001ff047807 */ /* 0x000fe20004800000 */
[----:B------:R0:W2:Y:S01]  /*0780*/  @!UP1 SYNCS.EXCH.64 URZ, [UR6+0x58], UR4 ;  /* 0x00005804063f95b2 */ /* 0x0000a20008000100 */
[----:B------:R-:W-:Y:S01]  /*0790*/  LOP3.LUT R6, R6, R3, RZ, 0xc0, !PT ;  /* 0x0000000306067212 */ /* 0x000fe200078ec0ff */
[----:B------:R-:W-:Y:S01]  /*07a0*/  NOP ;  /* 0x0000000000007918 */ /* 0x000fe20000000000 */
[----:B------:R-:W-:Y:S01]  /*07b0*/  SEL R4, R4, 0x2, P6 ;  /* 0x0000000204047807 */ /* 0x000fe20003000000 */
[----:B------:R-:W-:Y:S06]  /*07c0*/  @!P3 BRA `(.L_x_3) ;  /* 0x000000000008b947 */ /* 0x000fec0003800000 */
[----:B-12-4-:R-:W-:Y:S01]  /*07d0*/  UCGABAR_ARV ;  /* 0x00000000000079c7 */ /* 0x016fe20008000000 */
[----:B------:R-:W-:Y:S05]  /*07e0*/  BRA `(.L_x_4) ;  /* 0x0000000000047947 */ /* 0x000fea0003800000 */
.L_x_3:
[----:B-12-4-:R-:W-:Y:S01]  /*07f0*/  NOP ;  /* 0x0000000000007918 */ /* 0x016fe20000000000 */
.L_x_4:
[----:B------:R-:W1:Y:S01]  /*0800*/  LDC R2, c[0x0][0x65c] ;  /* 0x00019700ff027b82 */ /* 0x000e620000000800 */
[----:B------:R-:W-:Y:S01]  /*0810*/  IMAD.MOV.U32 R3, RZ, RZ, RZ ;  /* 0x000000ffff037224 */ /* 0x000fe200078e00ff */
[----:B-1----:R-:W-:Y:S01]  /*0820*/  ISETP.NE.AND P2, PT, R2, 0x1, PT ;  /* 0x000000010200780c */ /* 0x002fe20003f45270 */
[----:B------:R-:W-:-:S12]  /*0830*/  IMAD.U32 R2, RZ, RZ, UR8 ;  /* 0x00000008ff027e24 */ /* 0x000fd8000f8e00ff */
[----:B------:R-:W1:Y:S01]  /*0840*/  @P2 LDC R15, c[0x0][0x10] ;  /* 0x00000400ff0f2b82 */ /* 0x000e620000000800 */
[----:B------:R-:W-:Y:S02]  /*0850*/  @P2 IMAD.MOV.U32 R9, RZ, RZ, RZ ;  /* 0x000000ffff092224 */ /* 0x000fe400078e00ff */
[----:B------:R-:W-:-:S05]  /*0860*/  @P2 IMAD.MOV.U32 R17, RZ, RZ, RZ ;  /* 0x000000ffff112224 */ /* 0x000fca00078e00ff */
[----:B------:R-:W2:Y:S01]  /*0870*/  @!P2 LDC R11, c[0x0][0xc] ;  /* 0x00000300ff0bab82 */ /* 0x000ea20000000800 */
[----:B-1----:R-:W-:-:S04]  /*0880*/  @P2 IMAD.WIDE.U32 R14, R15, UR8, R8 ;  /* 0x000000080f0e2c25 */ /* 0x002fc8000f8e0008 */
[----:B--2---:R-:W-:-:S04]  /*0890*/  @!P2 IMAD.WIDE.U32 R10, R8, R11, R2 ;  /* 0x0000000b080aa225 */ /* 0x004fc800078e0002 */
[----:B------:R-:W-:Y:S02]  /*08a0*/  @P2 IMAD.MOV.U32 R2, RZ, RZ, R14 ;  /* 0x000000ffff022224 */ /* 0x000fe400078e000e */
[----:B------:R-:W-:Y:S02]  /*08b0*/  @P2 IMAD.IADD R3, R15, 0x1, R17 ;  /* 0x000000010f032824 */ /* 0x000fe400078e0211 */
[----:B------:R-:W-:Y:S02]  /*08c0*/  @!P2 IMAD.MOV.U32 R2, RZ, RZ, R10 ;  /* 0x000000ffff02a224 */ /* 0x000fe400078e000a */
[----:B------:R-:W-:Y:S01]  /*08d0*/  @!P2 IMAD.MOV.U32 R3, RZ, RZ, R11 ;  /* 0x000000ffff03a224 */ /* 0x000fe200078e000b */
[----:B------:R-:W-:Y:S06]  /*08e0*/  @!P3 BRA `(.L_x_5) ;  /* 0x00000000000cb947 */ /* 0x000fec0003800000 */
[----:B------:R-:W-:Y:S01]  /*08f0*/  UCGABAR_WAIT ;  /* 0x0000000000007dc7 */ /* 0x000fe20008000000 */
[----:B------:R-:W-:Y:S01]  /*0900*/  CCTL.IVALL ;  /* 0x00000000ff00798f */ /* 0x000fe20002000000 */
[----:B------:R-:W-:Y:S05]  /*0910*/  BRA `(.L_x_6) ;  /* 0x0000000000047947 */ /* 0x000fea0003800000 */
.L_x_5:
[----:B------:R-:W-:Y:S06]  /*0920*/  BAR.SYNC.DEFER_BLOCKING 0x0 ;  /* 0x0000000000007b1d */ /* 0x000fec0000010000 */
.L_x_6:
[----:B------:R-:W-:Y:S05]  /*0930*/  @!P4 BRA `(.L_x_7) ;  /* 0x000000740038c947 */ /* 0x000fea0003800000 */
[----:B------:R-:W-:-:S13]  /*0940*/  ISETP.GT.U32.AND P0, PT, R16, 0x1, PT ;  /* 0x000000011000780c */ /* 0x000fda0003f04070 */
[----:B0-----:R-:W-:Y:S05]  /*0950*/  @P0 EXIT ;  /* 0x000000000000094d */ /* 0x001fea0003800000 */
[----:B------:R-:W-:Y:S01]  /*0960*/  ULDC.64 UR4, c[0x0][0x650] ;  /* 0x0001940000047ab9 */ /* 0x000fe20000000a00 */
[----:B------:R-:W-:Y:S01]  /*0970*/  PRMT R14, RZ, 0x7610, R14 ;  /* 0x00007610ff0e7816 */ /* 0x000fe2000000000e */
[----:B------:R-:W-:Y:S01]  /*0980*/  IMAD.MOV.U32 R11, RZ, RZ, -0x1 ;  /* 0xffffffffff0b7424 */ /* 0x000fe200078e00ff */
[----:B------:R-:W-:Y:S01]  /*0990*/  ISETP.GE.U32.AND P0, PT, R2, UR4, PT ;  /* 0x0000000402007c0c */ /* 0x000fe2000bf06070 */
[----:B------:R-:W-:Y:S02]  /*09a0*/  IMAD.MOV.U32 R10, RZ, RZ, -0x1 ;  /* 0xffffffffff0a7424 */ /* 0x000fe400078e00ff */
[----:B------:R-:W-:Y:S01]  /*09b0*/  IMAD.MOV.U32 R7, RZ, RZ, -0x1 ;  /* 0xffffffffff077424 */ /* 0x000fe200078e00ff */
[----:B------:R-:W-:-:S13]  /*09c0*/  ISETP.GE.U32.AND.EX P0, PT, R3, UR5, PT, P0 ;  /* 0x0000000503007c0c */ /* 0x000fda000bf06100 */
[----:B------:R-:W-:Y:S05]  /*09d0*/  @P0 BRA `(.L_x_8) ;  /* 0x0000000400280947 */ /* 0x000fea0003800000 */
[----:B------:R-:W0:Y:S01]  /*09e0*/  LDC.64 R22, c[0x0][0x628] ;  /* 0x00018a00ff167b82 */ /* 0x000e220000000a00 */
[----:B------:R-:W-:Y:S02]  /*09f0*/  IMAD.MOV.U32 R10, RZ, RZ, R2 ;  /* 0x000000ffff0a7224 */ /* 0x000fe400078e0002 */
[----:B------:R-:W-:-:S05]  /*0a00*/  IMAD.MOV.U32 R11, RZ, RZ, R3 ;  /* 0x000000ffff0b7224 */ /* 0x000fca00078e0003 */
[----:B------:R-:W1:Y:S08]  /*0a10*/  LDC R18, c[0x0][0x630] ;  /* 0x00018c00ff127b82 */ /* 0x000e700000000800 */
[----:B------:R-:W2:Y:S01]  /*0a20*/  LDC.64 R24, c[0x0][0x620] ;  /* 0x00018800ff187b82 */ /* 0x000ea20000000a00 */
[----:B0-----:R-:W-:-:S04]  /*0a30*/  ISETP.NE.U32.AND P0, PT, R22, RZ, PT ;  /* 0x000000ff1600720c */ /* 0x001fc80003f05070 */
[----:B------:R-:W-:-:S13]  /*0a40*/  ISETP.NE.AND.EX P0, PT, R23, RZ, PT, P0 ;  /* 0x000000ff1700720c */ /* 0x000fda0003f05300 */
[----:B-12---:R-:W-:Y:S05]  /*0a50*/  @!P0 BRA `(.L_x_9) ;  /* 0x0000000000288947 */ /* 0x006fea0003800000 */
[----:B------:R-:W0:Y:S02]  /*0a60*/  LDC R7, c[0x0][0x634] ;  /* 0x00018d00ff077b82 */ /* 0x000e240000000800 */
[----:B0-----:R-:W-:-:S05]  /*0a70*/  IADD3 R7, P0, R2, R7, RZ ;  /* 0x0000000702077210 */ /* 0x001fca0007f1e0ff */
[----:B------:R-:W-:-:S04]  /*0a80*/  IMAD.X R19, RZ, RZ, R3, P0 ;  /* 0x000000ffff137224 */ /* 0x000fc800000e0603 */
[----:B------:R-:W-:-:S04]  /*0a90*/  IMAD.WIDE.U32 R10, R19, R22, RZ ;  /* 0x00000016130a7225 */ /* 0x000fc800078e00ff */
[----:B------:R-:W-:-:S04]  /*0aa0*/  IMAD.WIDE.U32 R14, P0, R7, R23, R10 ;  /* 0x00000017070e7225 */ /* 0x000fc8000780000a */
[----:B------:R-:W-:-:S04]  /*0ab0*/  IMAD.WIDE.U32 R10, R7, R22, RZ ;  /* 0x00000016070a7225 */ /* 0x000fc800078e00ff */
[----:B------:R-:W-:Y:S01]  /*0ac0*/  IMAD.X R17, RZ, RZ, RZ, P0 ;  /* 0x000000ffff117224 */ /* 0x000fe200000e06ff */
[----:B------:R-:W-:Y:S01]  /*0ad0*/  IADD3 RZ, P0, R11, R14, RZ ;  /* 0x0000000e0bff7210 */ /* 0x000fe20007f1e0ff */
[----:B------:R-:W-:-:S04]  /*0ae0*/  IMAD.MOV.U32 R16, RZ, RZ, R15 ;  /* 0x000000ffff107224 */ /* 0x000fc800078e000f */
[----:B------:R-:W-:-:S08]  /*0af0*/  IMAD.WIDE.U32.X R10, R19, R23, R16, P0 ;  /* 0x00000017130a7225 */ /* 0x000fd000000e0410 */
.L_x_9:
[----:B------:R-:W0:Y:S01]  /*0b00*/  LDC.64 R26, c[0x0][0x640] ;  /* 0x00019000ff1a7b82 */ /* 0x000e220000000a00 */
[--C-:B------:R-:W-:Y:S01]  /*0b10*/  SHF.R.U64 R28, R10, R18, R11.reuse ;  /* 0x000000120a1c7219 */ /* 0x100fe2000000120b */
[----:B------:R-:W-:Y:S01]  /*0b20*/  IMAD R29, R13, R20, R8 ;  /* 0x000000140d1d7224 */ /* 0x000fe200078e0208 */
[----:B------:R-:W-:Y:S01]  /*0b30*/  SHF.R.U32.HI R7, RZ, R18, R11 ;  /* 0x00000012ff077219 */ /* 0x000fe2000001160b */
[----:B------:R-:W-:Y:S01]  /*0b40*/  IMAD.MOV.U32 R23, RZ, RZ, 0x1 ;  /* 0x00000001ff177424 */ /* 0x000fe200078e00ff */
[----:B------:R-:W-:-:S03]  /*0b50*/  IADD3 R9, P0, RZ, -R28, RZ ;  /* 0x8000001cff097210 */ /* 0x000fc60007f1e0ff */
[----:B------:R-:W1:Y:S02]  /*0b60*/  LDC R16, c[0x0][0x618] ;  /* 0x00018600ff107b82 */ /* 0x000e640000000800 */
[----:B------:R-:W-:Y:S02]  /*0b70*/  IMAD.X R7, RZ, RZ, ~R7, P0 ;  /* 0x000000ffff077224 */ /* 0x000fe400000e0e07 */
[----:B------:R-:W-:-:S04]  /*0b80*/  IMAD.WIDE.U32 R10, R9, R24, R2 ;  /* 0x00000018090a7225 */ /* 0x000fc800078e0002 */
[----:B------:R-:W2:Y:S01]  /*0b90*/  LDC R15, c[0x0][0x608] ;  /* 0x00018200ff0f7b82 */ /* 0x000ea20000000800 */
[----:B------:R-:W-:-:S04]  /*0ba0*/  IMAD R14, R7, R24, RZ ;  /* 0x00000018070e7224 */ /* 0x000fc800078e02ff */
[----:B------:R-:W-:-:S03]  /*0bb0*/  IMAD R7, R9, R25, R14 ;  /* 0x0000001909077224 */ /* 0x000fc600078e020e */
[----:B------:R-:W3:Y:S01]  /*0bc0*/  LDC R22, c[0x0][0x658] ;  /* 0x00019600ff167b82 */ /* 0x000ee20000000800 */
[----:B------:R-:W-:Y:S01]  /*0bd0*/  IMAD.IADD R7, R11, 0x1, R7 ;  /* 0x000000010b077824 */ /* 0x000fe200078e0207 */
[----:B0-----:R-:W-:-:S04]  /*0be0*/  ISETP.NE.U32.AND P0, PT, R26, RZ, PT ;  /* 0x000000ff1a00720c */ /* 0x001fc80003f05070 */
[----:B------:R-:W-:Y:S02]  /*0bf0*/  ISETP.NE.AND.EX P0, PT, R27, RZ, PT, P0 ;  /* 0x000000ff1b00720c */ /* 0x000fe40003f05300 */
[----:B------:R-:W0:Y:S01]  /*0c00*/  LDC R18, c[0x0][0x600] ;  /* 0x00018000ff127b82 */ /* 0x000e220000000800 */
[-CC-:B-1----:R-:W-:Y:S02]  /*0c10*/  SHF.R.U64 R19, R10, R16.reuse, R7.reuse ;  /* 0x000000100a137219 */ /* 0x182fe40000001207 */
[----:B------:R-:W-:Y:S01]  /*0c20*/  SHF.R.U32.HI R10, RZ, R16, R7 ;  /* 0x00000010ff0a7219 */ /* 0x000fe20000011607 */
[----:B------:R-:W-:-:S04]  /*0c30*/  IMAD.MOV.U32 R7, RZ, RZ, -0x1 ;  /* 0xffffffffff077424 */ /* 0x000fc800078e00ff */
[----:B------:R-:W1:Y:S01]  /*0c40*/  LDC R21, c[0x0][0x648] ;  /* 0x00019200ff157b82 */ /* 0x000e620000000800 */
[-CC-:B--2---:R-:W-:Y:S02]  /*0c50*/  SHF.R.U64 R16, R19, R15.reuse, R10.reuse ;  /* 0x0000000f13107219 */ /* 0x184fe4000000120a */
[----:B------:R-:W-:-:S05]  /*0c60*/  SHF.R.U32.HI R9, RZ, R15, R10 ;  /* 0x0000000fff097219 */ /* 0x000fca000001160a */
[----:B------:R-:W2:Y:S01]  /*0c70*/  LDC R24, c[0x0][0x638] ;  /* 0x00018e00ff187b82 */ /* 0x000ea20000000800 */
[-CC-:B---3--:R-:W-:Y:S02]  /*0c80*/  SHF.R.U64 R20, R16, R22.reuse, R9.reuse ;  /* 0x0000001610147219 */ /* 0x188fe40000001209 */
[-C--:B------:R-:W-:Y:S02]  /*0c90*/  SHF.L.U32 R7, R7, R22.reuse, RZ ;  /* 0x0000001607077219 */ /* 0x080fe400000006ff */
[----:B------:R-:W-:Y:S01]  /*0ca0*/  SHF.R.U32.HI R9, RZ, R22, R9 ;  /* 0x00000016ff097219 */ /* 0x000fe20000011609 */
[----:B------:R-:W-:Y:S01]  /*0cb0*/  IMAD.MOV.U32 R8, RZ, RZ, R20 ;  /* 0x000000ffff087224 */ /* 0x000fe200078e0014 */
[----:B------:R-:W-:Y:S01]  /*0cc0*/  LOP3.LUT R13, RZ, R7, RZ, 0x33, !PT ;  /* 0x00000007ff0d7212 */ /* 0x000fe200078e33ff */
[----:B------:R-:W3:Y:S01]  /*0cd0*/  LDC R25, c[0x0][0x610] ;  /* 0x00018400ff197b82 */ /* 0x000ee20000000800 */
[----:B------:R-:W-:Y:S05]  /*0ce0*/  @!P0 BRA `(.L_x_10) ;  /* 0x0000000000288947 */ /* 0x000fea0003800000 */
[----:B------:R-:W4:Y:S02]  /*0cf0*/  LDC R7, c[0x0][0x64c] ;  /* 0x00019300ff077b82 */ /* 0x000f240000000800 */
[----:B----4-:R-:W-:-:S05]  /*0d00*/  IADD3 R7, P0, R20, R7, RZ ;  /* 0x0000000714077210 */ /* 0x010fca0007f1e0ff */
        /* <DEDUP_REMOVED lines=8> */
.L_x_10:
[----:B-1----:R-:W-:Y:S01]  /*0d90*/  SHF.R.U64 R9, R8, R21, R9 ;  /* 0x0000001508097219 */ /* 0x002fe20000001209 */
[----:B0-----:R-:W-:Y:S01]  /*0da0*/  VIADD R10, R18, 0xffffffff ;  /* 0xffffffff120a7836 */ /* 0x001fe20000000000 */
[----:B------:R-:W-:Y:S01]  /*0db0*/  SHF.L.U32 R7, R23, R22, RZ ;  /* 0x0000001617077219 */ /* 0x000fe200000006ff */
[----:B------:R-:W-:Y:S01]  /*0dc0*/  IMAD.MOV.U32 R14, RZ, RZ, 0x1 ;  /* 0x00000001ff0e7424 */ /* 0x000fe200078e00ff */
[----:B------:R-:W-:Y:S01]  /*0dd0*/  LOP3.LUT R8, R16, R13, RZ, 0xc0, !PT ;  /* 0x0000000d10087212 */ /* 0x000fe200078ec0ff */
[----:B------:R-:W-:Y:S01]  /*0de0*/  IMAD.MOV R11, RZ, RZ, -R9 ;  /* 0x000000ffff0b7224 */ /* 0x000fe200078e0a09 */
[----:B------:R-:W-:Y:S02]  /*0df0*/  SEL R12, R12, R29, !P2 ;  /* 0x0000001d0c0c7207 */ /* 0x000fe40005000000 */
[----:B------:R-:W-:Y:S01]  /*0e00*/  LOP3.LUT R10, R19, R10, RZ, 0xc0, !PT ;  /* 0x0000000a130a7212 */ /* 0x000fe200078ec0ff */
[----:B------:R-:W-:Y:S02]  /*0e10*/  IMAD R9, R7, R9, R8 ;  /* 0x0000000907097224 */ /* 0x000fe400078e0208 */
[----:B--2---:R-:W-:-:S02]  /*0e20*/  IMAD R7, R11, R24, R20 ;  /* 0x000000180b077224 */ /* 0x004fc400078e0214 */
[----:B---3--:R-:W-:Y:S02]  /*0e30*/  IMAD R12, R9, R25, R12 ;  /* 0x00000019090c7224 */ /* 0x008fe400078e020c */
[----:B------:R-:W-:-:S05]  /*0e40*/  IMAD R7, R7, R18, R10 ;  /* 0x0000001207077224 */ /* 0x000fca00078e020a */
[----:B------:R-:W-:Y:S02]  /*0e50*/  SEL R10, R7, R12, !P2 ;  /* 0x0000000c070a7207 */ /* 0x000fe40005000000 */
[----:B------:R-:W-:Y:S01]  /*0e60*/  SEL R11, R12, R7, !P2 ;  /* 0x000000070c0b7207 */ /* 0x000fe20005000000 */
[----:B------:R-:W-:-:S07]  /*0e70*/  IMAD.MOV.U32 R7, RZ, RZ, R28 ;  /* 0x000000ffff077224 */ /* 0x000fce00078e001c */
.L_x_8:
[----:B------:R-:W-:-:S08]  /*0e80*/  NOP ;  /* 0x0000000000007918 */ /* 0x000fd00000000000 */
[----:B------:R-:W0:Y:S02]  /*0e90*/  USETMAXREG.TRY_ALLOC.CTAPOOL UP0, 0xe8 ;  /* 0x000000e8000079c8 */ /* 0x000e240008000600 */
[----:B0-----:R-:W-:-:S13]  /*0ea0*/  PLOP3.LUT P0, PT, PT, PT, UP0, 0x80, 0x0 ;  /* 0x000000000000781c */ /* 0x001fda0003f0f008 */
[----:B------:R-:W-:Y:S05]  /*0eb0*/  @!P0 BRA `(.L_x_8) ;  /* 0xfffffffc00f08947 */ /* 0x000fea000383ffff */
[----:B------:R-:W-:Y:S01]  /*0ec0*/  ULDC.64 UR4, c[0x0][0x598] ;  /* 0x0001660000047ab9 */ /* 0x000fe20000000a00 */
[----:B------:R-:W-:Y:S01]  /*0ed0*/  ULDC.64 UR18, c[0x0][0x208] ;  /* 0x0000820000127ab9 */ /* 0x000fe20000000a00 */
[----:B------:R-:W-:-:S04]  /*0ee0*/  ISETP.NE.U32.AND P0, PT, RZ, UR4, PT ;  /* 0x00000004ff007c0c */ /* 0x000fc8000bf05070 */
[----:B------:R-:W-:-:S13]  /*0ef0*/  ISETP.NE.AND.EX P0, PT, RZ, UR5, PT, P0 ;  /* 0x00000005ff007c0c */ /* 0x000fda000bf05300 */
[----:B------:R-:W-:Y:S05]  /*0f00*/  @!P0 BRA `(.L_x_11) ;  /* 0x00000000001c8947 */ /* 0x000fea0003800000 */
[----:B------:R-:W0:Y:S02]  /*0f10*/  LDC.64 R8, c[0x0][0x598] ;  /* 0x00016600ff087b82 */ /* 0x000e240000000a00 */
[----:B0-----:R-:W2:Y:S02]  /*0f20*/  LDG.E.64 R8, desc[UR18][R8.64] ;  /* 0x0000001208087981 */ /* 0x001ea4000c1e1b00 */
[----:B--2---:R-:W-:-:S04]  /*0f30*/  ISETP.NE.U32.AND P0, PT, R8, RZ, PT ;  /* 0x000000ff0800720c */ /* 0x004fc80003f05070 */
[----:B------:R-:W-:-:S13]  /*0f40*/  ISETP.NE.AND.EX P0, PT, R9, RZ, PT, P0 ;  /* 0x000000ff0900720c */ /* 0x000fda0003f05300 */
[----:B------:R-:W-:Y:S05]  /*0f50*/  @!P0 BRA `(.L_x_11) ;  /* 0x0000000000088947 */ /* 0x000fea0003800000 */
[----:B------:R0:W5:Y:S01]  /*0f60*/  LD.E R8, desc[UR18][R8.64] ;  /* 0x0000001208087980 */ /* 0x000162000c101900 */
[----:B------:R-:W-:Y:S05]  /*0f70*/  BRA `(.L_x_12) ;  /* 0x0000000000207947 */ /* 0x000fea0003800000 */
.L_x_11:
[----:B------:R-:W-:Y:S02]  /*0f80*/  ULDC.64 UR4, c[0x0][0x588] ;  /* 0x0001620000047ab9 */ /* 0x000fe40000000a00 */
[----:B------:R-:W-:-:S04]  /*0f90*/  ISETP.NE.U32.AND P0, PT, RZ, UR4, PT ;  /* 0x00000004ff007c0c */ /* 0x000fc8000bf05070 */
[----:B------:R-:W-:-:S13]  /*0fa0*/  ISETP.NE.AND.EX P0, PT, RZ, UR5, PT, P0 ;  /* 0x00000005ff007c0c */ /* 0x000fda000bf05300 */
[----:B------:R-:W-:Y:S05]  /*0fb0*/  @!P0 BRA `(.L_x_13) ;  /* 0x00000000000c8947 */ /* 0x000fea0003800000 */
[----:B------:R-:W0:Y:S02]  /*0fc0*/  LDC.64 R8, c[0x0][0x588] ;  /* 0x00016200ff087b82 */ /* 0x000e240000000a00 */
[----:B0-----:R1:W5:Y:S01]  /*0fd0*/  LDG.E R8, desc[UR18][R8.64] ;  /* 0x0000001208087981 */ /* 0x001362000c1e1900 */
[----:B------:R-:W-:Y:S05]  /*0fe0*/  BRA `(.L_x_12) ;  /* 0x0000000000047947 */ /* 0x000fea0003800000 */
.L_x_13:
[----:B------:R-:W2:Y:S02]  /*0ff0*/  LDC R8, c[0x0][0x580] ;  /* 0x00016000ff087b82 */ /* 0x000ea40000000800 */
.L_x_12:
[----:B------:R-:W-:Y:S02]  /*1000*/  ULDC.64 UR4, c[0x0][0x5a0] ;  /* 0x0001680000047ab9 */ /* 0x000fe40000000a00 */
[----:B------:R-:W-:-:S04]  /*1010*/  ISETP.NE.U32.AND P0, PT, RZ, UR4, PT ;  /* 0x00000004ff007c0c */ /* 0x000fc8000bf05070 */
[----:B------:R-:W-:-:S13]  /*1020*/  ISETP.NE.AND.EX P0, PT, RZ, UR5, PT, P0 ;  /* 0x00000005ff007c0c */ /* 0x000fda000bf05300 */
[----:B------:R-:W-:Y:S05]  /*1030*/  @!P0 BRA `(.L_x_14) ;  /* 0x00000000001c8947 */ /* 0x000fea0003800000 */
[----:B------:R-:W3:Y:S02]  /*1040*/  LDC.64 R12, c[0x0][0x5a0] ;  /* 0x00016800ff0c7b82 */ /* 0x000ee40000000a00 */
[----:B---3--:R-:W3:Y:S02]  /*1050*/  LDG.E.64 R12, desc[UR18][R12.64] ;  /* 0x000000120c0c7981 */ /* 0x008ee4000c1e1b00 */
[----:B---3--:R-:W-:-:S04]  /*1060*/  ISETP.NE.U32.AND P0, PT, R12, RZ, PT ;  /* 0x000000ff0c00720c */ /* 0x008fc80003f05070 */
[----:B------:R-:W-:-:S13]  /*1070*/  ISETP.NE.AND.EX P0, PT, R13, RZ, PT, P0 ;  /* 0x000000ff0d00720c */ /* 0x000fda0003f05300 */
[----:B------:R-:W-:Y:S05]  /*1080*/  @!P0 BRA `(.L_x_14) ;  /* 0x0000000000088947 */ /* 0x000fea0003800000 */
[----:B01----:R0:W5:Y:S01]  /*1090*/  LD.E R9, desc[UR18][R12.64] ;  /* 0x000000120c097980 */ /* 0x003162000c101900 */
[----:B------:R-:W-:Y:S05]  /*10a0*/  BRA `(.L_x_15) ;  /* 0x0000000000207947 */ /* 0x000fea0003800000 */
.L_x_14:
[----:B------:R-:W-:Y:S02]  /*10b0*/  ULDC.64 UR4, c[0x0][0x590] ;  /* 0x0001640000047ab9 */ /* 0x000fe40000000a00 */
[----:B------:R-:W-:-:S04]  /*10c0*/  ISETP.NE.U32.AND P0, PT, RZ, UR4, PT ;  /* 0x00000004ff007c0c */ /* 0x000fc8000bf05070 */
[----:B------:R-:W-:-:S13]  /*10d0*/  ISETP.NE.AND.EX P0, PT, RZ, UR5, PT, P0 ;  /* 0x00000005ff007c0c */ /* 0x000fda000bf05300 */
[----:B------:R-:W-:Y:S05]  /*10e0*/  @!P0 BRA `(.L_x_16) ;  /* 0x00000000000c8947 */ /* 0x000fea0003800000 */
[----:B------:R-:W0:Y:S02]  /*10f0*/  LDC.64 R12, c[0x0][0x590] ;  /* 0x00016400ff0c7b82 */ /* 0x000e240000000a00 */
[----:B01----:R1:W5:Y:S01]  /*1100*/  LDG.E R9, desc[UR18][R12.64] ;  /* 0x000000120c097981 */ /* 0x003362000c1e1900 */
[----:B------:R-:W-:Y:S05]  /*1110*/  BRA `(.L_x_15) ;  /* 0x0000000000047947 */ /* 0x000fea0003800000 */
.L_x_16:
[----:B01----:R-:W3:Y:S02]  /*1120*/  LDC R9, c[0x0][0x584] ;  /* 0x00016100ff097b82 */ /* 0x003ee40000000800 */
.L_x_15:
[----:B------:R-:W-:-:S13]  /*1130*/  LOP3.LUT P0, RZ, R14, 0xff, RZ, 0xc0, !PT ;  /* 0x000000ff0eff7812 */ /* 0x000fda000780c0ff */
[----:B------:R-:W-:Y:S05]  /*1140*/  @!P0 EXIT ;  /* 0x000000000000894d */ /* 0x000fea0003800000 */
[----:B------:R-:W-:Y:S01]  /*1150*/  ULDC UR4, c[0x0][0x28c] ;  /* 0x0000a30000047ab9 */ /* 0x000fe20000000800 */
[----:B------:R-:W-:Y:S01]  /*1160*/  LOP3.LUT R142, R4, 0x1, RZ, 0xfc, !PT ;  /* 0x00000001048e7812 */ /* 0x000fe200078efcff */
[----:B------:R-:W-:-:S04]  /*1170*/  UIADD3 UR4, UR4, 0x3f, URZ ;  /* 0x0000003f04047890 */ /* 0x000fc8000fffe03f */
[----:B------:R-:W-:-:S04]  /*1180*/  USHF.R.S32.HI UR5, URZ, 0x1f, UR4 ;  /* 0x0000001f3f057899 */ /* 0x000fc80008011404 */
[----:B------:R-:W-:-:S03]  /*1190*/  ULEA.HI UR5, UR5, UR4, URZ, 0x6 ;  /* 0x0000000405057291 */ /* 0x000fc6000f8f303f */
[----:B------:R-:W-:Y:S01]  /*11a0*/  UMOV UR4, URZ ;  /* 0x0000003f00047c82 */ /* 0x000fe20008000000 */
[----:B------:R-:W-:-:S03]  /*11b0*/  USHF.R.S32.HI UR9, URZ, 0x6, UR5 ;  /* 0x000000063f097899 */ /* 0x000fc60008011405 */
[----:B------:R-:W-:-:S09]  /*11c0*/  UMOV UR5, URZ ;  /* 0x0000003f00057c82 */ /* 0x000fd20008000000 */
.L_x_169:
[----:B01----:R-:W-:Y:S01]  /*11d0*/  LOP3.LUT R12, R0, 0x80, RZ, 0xc0, !PT ;  /* 0x00000080000c7812 */ /* 0x003fe200078ec0ff */
[----:B------:R-:W0:Y:S01]  /*11e0*/  S2UR UR13, SR_CgaCtaId ;  /* 0x00000000000d79c3 */ /* 0x000e220000008800 */
[----:B------:R-:W-:Y:S01]  /*11f0*/  UMOV UR12, 0x400 ;  /* 0x00000400000c7882 */ /* 0x000fe20000000000 */
[----:B------:R-:W-:Y:S01]  /*1200*/  UMOV UR6, URZ ;  /* 0x0000003f00067c82 */ /* 0x000fe20008000000 */
[----:B------:R-:W-:Y:S01]  /*1210*/  SHF.R.U32.HI R12, RZ, 0x7, R12 ;  /* 0x00000007ff0c7819 */ /* 0x000fe2000001160c */
[----:B------:R-:W-:Y:S01]  /*1220*/  UMOV UR7, URZ ;  /* 0x0000003f00077c82 */ /* 0x000fe20008000000 */
[----:B------:R-:W-:Y:S01]  /*1230*/  UMOV UR16, UR5 ;  /* 0x0000000500107c82 */ /* 0x000fe20008000000 */
[----:B------:R-:W-:Y:S02]  /*1240*/  CS2R R16, SRZ ;  /* 0x0000000000107805 */ /* 0x000fe4000001ff00 */
[----:B------:R-:W-:Y:S01]  /*1250*/  CS2R R14, SRZ ;  /* 0x00000000000e7805 */ /* 0x000fe2000001ff00 */
[----:B------:R-:W1:Y:S01]  /*1260*/  LDC R13, c[0x0][0x28c] ;  /* 0x0000a300ff0d7b82 */ /* 0x000e620000000800 */
[----:B------:R-:W4:Y:S01]  /*1270*/  SHFL.IDX PT, R12, R12, RZ, 0x1f ;  /* 0x00001fff0c0c7589 */ /* 0x000f2200000e0000 */
[----:B------:R-:W-:-:S02]  /*1280*/  CS2R R18, SRZ ;  /* 0x0000000000127805 */ /* 0x000fc4000001ff00 */
[----:B------:R-:W-:Y:S02]  /*1290*/  CS2R R20, SRZ ;  /* 0x0000000000147805 */ /* 0x000fe4000001ff00 */
[----:B------:R-:W-:Y:S02]  /*12a0*/  CS2R R22, SRZ ;  /* 0x0000000000167805 */ /* 0x000fe4000001ff00 */
[----:B------:R-:W-:Y:S02]  /*12b0*/  CS2R R88, SRZ ;  /* 0x0000000000587805 */ /* 0x000fe4000001ff00 */
[----:B------:R-:W-:Y:S02]  /*12c0*/  CS2R R90, SRZ ;  /* 0x00000000005a7805 */ /* 0x000fe4000001ff00 */
[----:B------:R-:W-:Y:S02]  /*12d0*/  CS2R R94, SRZ ;  /* 0x00000000005e7805 */ /* 0x000fe4000001ff00 */
        /* <DEDUP_REMOVED lines=16> */
[----:B-1----:R-:W-:Y:S02]  /*13e0*/  ISETP.GE.AND P0, PT, R13, 0x1, PT ;  /* 0x000000010d00780c */ /* 0x002fe40003f06270 */
[----:B------:R-:W-:Y:S02]  /*13f0*/  CS2R R126, SRZ ;  /* 0x00000000007e7805 */ /* 0x000fe4000001ff00 */
[----:B----4-:R-:W-:-:S02]  /*1400*/  R2UR UR8, R12 ;  /* 0x000000000c0872ca */ /* 0x010fc400000e0000 */
[----:B------:R-:W-:Y:S02]  /*1410*/  CS2R R128, SRZ ;  /* 0x0000000000807805 */ /* 0x000fe4000001ff00 */
[----:B------:R-:W-:Y:S02]  /*1420*/  CS2R R130, SRZ ;  /* 0x0000000000827805 */ /* 0x000fe4000001ff00 */
[----:B------:R-:W-:Y:S02]  /*1430*/  CS2R R132, SRZ ;  /* 0x0000000000847805 */ /* 0x000fe4000001ff00 */
[----:B------:R-:W-:Y:S02]  /*1440*/  CS2R R134, SRZ ;  /* 0x0000000000867805 */ /* 0x000fe4000001ff00 */
[----:B------:R-:W-:Y:S02]  /*1450*/  CS2R R136, SRZ ;  /* 0x0000000000887805 */ /* 0x000fe4000001ff00 */
[----:B------:R-:W-:Y:S01]  /*1460*/  CS2R R138, SRZ ;  /* 0x00000000008a7805 */ /* 0x000fe2000001ff00 */
[----:B------:R-:W-:Y:S01]  /*1470*/  IMAD.MOV.U32 R141, RZ, RZ, RZ ;  /* 0x000000ffff8d7224 */ /* 0x000fe200078e00ff */
[----:B------:R-:W-:Y:S01]  /*1480*/  CS2R R24, SRZ ;  /* 0x0000000000187805 */ /* 0x000fe2000001ff00 */
[----:B------:R-:W-:Y:S01]  /*1490*/  IMAD.MOV.U32 R143, RZ, RZ, RZ ;  /* 0x000000ffff8f7224 */ /* 0x000fe200078e00ff */
[----:B---3--:R-:W-:Y:S01]  /*14a0*/  CS2R R26, SRZ ;  /* 0x00000000001a7805 */ /* 0x008fe2000001ff00 */
[----:B------:R-:W-:Y:S01]  /*14b0*/  IMAD.U32 R144, RZ, RZ, UR4 ;  /* 0x00000004ff907e24 */ /* 0x000fe2000f8e00ff */
[----:B------:R-:W-:Y:S01]  /*14c0*/  CS2R R28, SRZ ;  /* 0x00000000001c7805 */ /* 0x000fe2000001ff00 */
[----:B------:R-:W-:Y:S01]  /*14d0*/  ULEA.HI UR10, UR8, UR8, URZ, 0x1 ;  /* 0x00000008080a7291 */ /* 0x000fe2000f8f083f */
[----:B------:R-:W-:-:S02]  /*14e0*/  CS2R R30, SRZ ;  /* 0x00000000001e7805 */ /* 0x000fc4000001ff00 */
[----:B------:R-:W-:Y:S02]  /*14f0*/  CS2R R32, SRZ ;  /* 0x0000000000207805 */ /* 0x000fe4000001ff00 */
[----:B------:R-:W-:Y:S01]  /*1500*/  CS2R R34, SRZ ;  /* 0x0000000000227805 */ /* 0x000fe2000001ff00 */
[----:B------:R-:W-:Y:S01]  /*1510*/  ULOP3.LUT UR11, UR10, 0xffffe, URZ, 0xc0, !UPT ;  /* 0x000ffffe0a0b7892 */ /* 0x000fe2000f8ec03f */
[----:B------:R-:W-:Y:S01]  /*1520*/  CS2R R36, SRZ ;  /* 0x0000000000247805 */ /* 0x000fe2000001ff00 */
[----:B0-----:R-:W-:Y:S01]  /*1530*/  ULEA UR10, UR13, UR12, 0x18 ;  /* 0x0000000c0d0a7291 */ /* 0x001fe2000f8ec03f */
[----:B------:R-:W-:Y:S01]  /*1540*/  CS2R R38, SRZ ;  /* 0x0000000000267805 */ /* 0x000fe2000001ff00 */
[----:B------:R-:W-:Y:S01]  /*1550*/  UIADD3 UR11, UR8, -UR11, URZ ;  /* 0x8000000b080b7290 */ /* 0x000fe2000fffe03f */
[----:B------:R-:W-:Y:S02]  /*1560*/  CS2R R40, SRZ ;  /* 0x0000000000287805 */ /* 0x000fe4000001ff00 */
[----:B------:R-:W-:Y:S01]  /*1570*/  CS2R R42, SRZ ;  /* 0x00000000002a7805 */ /* 0x000fe2000001ff00 */
[----:B------:R-:W-:Y:S01]  /*1580*/  UMOV UR8, URZ ;  /* 0x0000003f00087c82 */ /* 0x000fe20008000000 */
[----:B------:R-:W-:Y:S01]  /*1590*/  ULEA UR11, UR11, UR10, 0xc ;  /* 0x0000000a0b0b7291 */ /* 0x000fe2000f8e603f */
[----:B------:R-:W-:-:S02]  /*15a0*/  CS2R R44, SRZ ;  /* 0x00000000002c7805 */ /* 0x000fc4000001ff00 */
[----:B------:R-:W-:Y:S02]  /*15b0*/  CS2R R46, SRZ ;  /* 0x00000000002e7805 */ /* 0x000fe4000001ff00 */
[----:B------:R-:W-:Y:S01]  /*15c0*/  CS2R R48, SRZ ;  /* 0x0000000000307805 */ /* 0x000fe2000001ff00 */
[----:B------:R-:W-:Y:S01]  /*15d0*/  UIADD3 UR11, UR11, 0x100, URZ ;  /* 0x000001000b0b7890 */ /* 0x000fe2000fffe03f */
[----:B------:R-:W-:Y:S02]  /*15e0*/  CS2R R50, SRZ ;  /* 0x0000000000327805 */ /* 0x000fe4000001ff00 */
[----:B------:R-:W-:Y:S02]  /*15f0*/  CS2R R52, SRZ ;  /* 0x0000000000347805 */ /* 0x000fe4000001ff00 */
[----:B------:R-:W-:Y:S01]  /*1600*/  CS2R R54, SRZ ;  /* 0x0000000000367805 */ /* 0x000fe2000001ff00 */
[----:B------:R-:W-:Y:S01]  /*1610*/  USHF.R.U32.HI UR11, URZ, 0x4, UR11 ;  /* 0x000000043f0b7899 */ /* 0x000fe2000801160b */
[----:B------:R-:W-:-:S02]  /*1620*/  CS2R R56, SRZ ;  /* 0x0000000000387805 */ /* 0x000fc4000001ff00 */
[----:B------:R-:W-:Y:S02]  /*1630*/  CS2R R58, SRZ ;  /* 0x00000000003a7805 */ /* 0x000fe4000001ff00 */
[----:B------:R-:W-:Y:S01]  /*1640*/  CS2R R60, SRZ ;  /* 0x00000000003c7805 */ /* 0x000fe2000001ff00 */
[----:B------:R-:W-:Y:S01]  /*1650*/  ULOP3.LUT UR11, UR11, 0x3fff, URZ, 0xc0, !UPT ;  /* 0x00003fff0b0b7892 */ /* 0x000fe2000f8ec03f */
        /* <DEDUP_REMOVED lines=12> */
[----:B------:R-:W-:Y:S01]  /*1720*/  CS2R R86, SRZ ;  /* 0x0000000000567805 */ /* 0x000fe2000001ff00 */
[----:B------:R-:W-:Y:S06]  /*1730*/  @!P0 BRA `(.L_x_17) ;  /* 0x0000000800308947 */ /* 0x000fec0003800000 */
[----:B------:R-:W-:-:S13]  /*1740*/  ISETP.NE.AND P1, PT, R142, 0x3, PT ;  /* 0x000000038e00780c */ /* 0x000fda0003f25270 */
[----:B------:R-:W-:Y:S05]  /*1750*/  @!P1 BRA `(.L_x_18) ;  /* 0x0000000000049947 */ /* 0x000fea0003800000 */
[----:B------:R-:W-:Y:S01]  /*1760*/  BPT.TRAP 0x1 ;  /* 0x000000040000795c */ /* 0x000fe20000300000 */
.L_x_18:
[----:B------:R-:W-:Y:S01]  /*1770*/  ULEA UR6, UR5, UR10, 0x3 ;  /* 0x0000000a05067291 */ /* 0x000fe2000f8e183f */
[----:B------:R-:W-:-:S05]  /*1780*/  IMAD.U32 R12, RZ, RZ, UR4 ;  /* 0x00000004ff0c7e24 */ /* 0x000fca000f8e00ff */
[----:B------:R-:W-:-:S04]  /*1790*/  SHF.L.U32 R12, R12, 0x1f, RZ ;  /* 0x0000001f0c0c7819 */ /* 0x000fc800000006ff */
[----:B------:R0:W1:Y:S01]  /*17a0*/  SYNCS.PHASECHK.TRANS64.TRYWAIT P0, [UR6], R12 ;  /* 0x0000000cff0075a7 */ /* 0x0000620008000146 */
[----:B------:R-:W-:Y:S05]  /*17b0*/  @!P1 BRA `(.L_x_19) ;  /* 0x0000000000049947 */ /* 0x000fea0003800000 */
[----:B------:R-:W-:Y:S01]  /*17c0*/  BPT.TRAP 0x1 ;  /* 0x000000040000795c */ /* 0x000fe20000300000 */
.L_x_19:
[----:B-1----:R-:W-:Y:S05]  /*17d0*/  @P0 BRA `(.L_x_20) ;  /* 0x0000000000080947 */ /* 0x002fea0003800000 */
[----:B------:R-:W1:Y:S02]  /*17e0*/  SYNCS.PHASECHK.TRANS64.TRYWAIT P0, [UR6], R12 ;  /* 0x0000000cff0075a7 */ /* 0x000e640008000146 */
[----:B-1----:R-:W-:Y:S05]  /*17f0*/  @!P0 BRA `(.L_x_21) ;  /* 0x0000007c00248947 */ /* 0x002fea0003800000 */
.L_x_20:
[----:B------:R-:W-:Y:S01]  /*1800*/  UIADD3 UR6, UR10, 0x8100, URZ ;  /* 0x000081000a067890 */ /* 0x000fe2000fffe03f */
[----:B------:R-:W-:Y:S01]  /*1810*/  WARPGROUP.ARRIVE ;  /* 0x00000000000079c5 */ /* 0x000fe20000000000 */
[----:B------:R-:W-:Y:S01]  /*1820*/  ULOP3.LUT UR12, UR11, 0x10000, URZ, 0xfc, !UPT ;  /* 0x000100000b0c7892 */ /* 0x000fe2000f8efc3f */
[----:B------:R-:W-:Y:S01]  /*1830*/  CS2R R16, SRZ ;  /* 0x0000000000107805 */ /* 0x000fe2000001ff00 */
[----:B------:R-:W-:Y:S01]  /*1840*/  USHF.R.U32.HI UR6, URZ, 0x4, UR6 ;  /* 0x000000043f067899 */ /* 0x000fe20008011606 */
[----:B------:R-:W-:Y:S01]  /*1850*/  CS2R R14, SRZ ;  /* 0x00000000000e7805 */ /* 0x000fe2000001ff00 */
[----:B------:R-:W-:Y:S01]  /*1860*/  ULEA UR12, UR5, UR12, 0x9 ;  /* 0x0000000c050c7291 */ /* 0x000fe2000f8e483f */
[----:B------:R-:W-:Y:S01]  /*1870*/  CS2R R18, SRZ ;  /* 0x0000000000127805 */ /* 0x000fe2000001ff00 */
[----:B------:R-:W-:Y:S01]  /*1880*/  ULOP3.LUT UR6, UR6, 0x3fff, URZ, 0xc0, !UPT ;  /* 0x00003fff06067892 */ /* 0x000fe2000f8ec03f */
[----:B------:R-:W-:Y:S01]  /*1890*/  CS2R R20, SRZ ;  /* 0x0000000000147805 */ /* 0x000fe2000001ff00 */
[----:B------:R-:W-:Y:S01]  /*18a0*/  UMOV UR13, 0x80000020 ;  /* 0x80000020000d7882 */ /* 0x000fe20000000000 */
[----:B------:R-:W-:Y:S01]  /*18b0*/  UMOV UR15, 0x80000020 ;  /* 0x80000020000f7882 */ /* 0x000fe20000000000 */
[----:B------:R-:W-:Y:S01]  /*18c0*/  ULOP3.LUT UR6, UR6, 0x10000, URZ, 0xfc, !UPT ;  /* 0x0001000006067892 */ /* 0x000fe2000f8efc3f */
[----:B------:R-:W-:Y:S01]  /*18d0*/  CS2R R22, SRZ ;  /* 0x0000000000167805 */ /* 0x000fe2000001ff00 */
[----:B------:R-:W-:Y:S01]  /*18e0*/  ULDC UR7, c[0x0][0x50c] ;  /* 0x0001430000077ab9 */ /* 0x000fe20000000800 */
[----:B------:R-:W-:Y:S01]  /*18f0*/  CS2R R88, SRZ ;  /* 0x0000000000587805 */ /* 0x000fe2000001ff00 */
[----:B------:R-:W-:Y:S01]  /*1900*/  ULEA UR14, UR5, UR6, 0x9 ;  /* 0x00000006050e7291 */ /* 0x000fe2000f8e483f */
[----:B------:R-:W-:Y:S01]  /*1910*/  CS2R R90, SRZ ;  /* 0x00000000005a7805 */ /* 0x000fe2000001ff00 */
[----:B------:R-:W-:Y:S01]  /*1920*/  UISETP.NE.AND UP0, UPT, UR7, 0x2, UPT ;  /* 0x000000020700788c */ /* 0x000fe2000bf05270 */
[----:B------:R-:W-:Y:S01]  /*1930*/  CS2R R94, SRZ ;  /* 0x00000000005e7805 */ /* 0x000fe2000001ff00 */
[----:B------:R-:W-:Y:S01]  /*1940*/  UMOV UR6, 0x2 ;  /* 0x0000000200067882 */ /* 0x000fe20000000000 */
[----:B------:R-:W-:Y:S01]  /*1950*/  CS2R R92, SRZ ;  /* 0x00000000005c7805 */ /* 0x000fe2000001ff00 */
[----:B------:R-:W-:Y:S01]  /*1960*/  USEL UR7, URZ, 0x1, UP0 ;  /* 0x000000013f077887 */ /* 0x000fe20008000000 */
[----:B------:R-:W-:-:S02]  /*1970*/  CS2R R96, SRZ ;  /* 0x0000000000607805 */ /* 0x000fc4000001ff00 */
[----:B------:R-:W-:Y:S01]  /*1980*/  CS2R R98, SRZ ;  /* 0x0000000000627805 */ /* 0x000fe2000001ff00 */
[----:B------:R-:W-:Y:S01]  /*1990*/  QGMMA.64x128x32.F32.E4M3.E4M3 R24, gdesc[UR12], RZ, !UPT ;  /* 0x01e000000c1879f3 */ /* 0x000fe2000c7008ff */
[----:B------:R-:W-:Y:S01]  /*19a0*/  UIADD3 UR12, UR12, 0x2, URZ ;  /* 0x000000020c0c7890 */ /* 0x000fe2000fffe03f */
[----:B------:R-:W-:Y:S02]  /*19b0*/  CS2R R100, SRZ ;  /* 0x0000000000647805 */ /* 0x000fe4000001ff00 */
[----:B------:R-:W-:Y:S01]  /*19c0*/  ISETP.NE.AND P0, PT, RZ, UR7, PT ;  /* 0x00000007ff007c0c */ /* 0x000fe2000bf05270 */
[----:B------:R-:W-:Y:S01]  /*19d0*/  UIADD3 UR14, UR14, 0x2, URZ ;  /* 0x000000020e0e7890 */ /* 0x000fe2000fffe03f */
[----:B------:R-:W-:Y:S01]  /*19e0*/  CS2R R102, SRZ ;  /* 0x0000000000667805 */ /* 0x000fe2000001ff00 */
[----:B------:R-:W-:Y:S01]  /*19f0*/  UMOV UR13, 0x80000020 ;  /* 0x80000020000d7882 */ /* 0x000fe20000000000 */
[----:B------:R-:W-:Y:S01]  /*1a00*/  UMOV UR15, 0x80000020 ;  /* 0x80000020000f7882 */ /* 0x000fe20000000000 */
        /* <DEDUP_REMOVED lines=17> */
[----:B------:R-:W-:Y:S01]  /*1b20*/  CS2R R138, SRZ ;  /* 0x00000000008a7805 */ /* 0x000fe2000001ff00 */
[----:B------:R-:W-:Y:S02]  /*1b30*/  IMAD.MOV.U32 R141, RZ, RZ, RZ ;  /* 0x000000ffff8d7224 */ /* 0x000fe400078e00ff */
[----:B------:R-:W-:Y:S01]  /*1b40*/  IMAD.MOV.U32 R143, RZ, RZ, RZ ;  /* 0x000000ffff8f7224 */ /* 0x000fe200078e00ff */
[----:B------:R-:W-:Y:S01]  /*1b50*/  QGMMA.64x128x32.F32.E4M3.E4M3 R24, gdesc[UR12], R24, gsb0 ;  /* 0x01e000000c1879f3 */ /* 0x000fe20008000818 */
[----:B------:R-:W-:Y:S05]  /*1b60*/  @!P0 BRA `(.L_x_22) ;  /* 0x0000000400088947 */ /* 0x000fea0003800000 */
[----:B------:R-:W-:Y:S02]  /*1b70*/  WARPGROUP.DEPBAR.LE gsb0, 0x0 ;  /* 0x00008000000079c5 */ /* 0x000fe40000010000 */
[----:B------:R-:W-:-:S01]  /*1b80*/  FADD R143, RZ, R24 ;  /* 0x00000018ff8f7221 */ /* 0x000fc20000000000 */
[----:B------:R-:W-:Y:S01]  /*1b90*/  FADD R138, RZ, R25 ;  /* 0x00000019ff8a7221 */ /* 0x000fe20000000000 */
        /* <DEDUP_REMOVED lines=62> */
[----:B------:R-:W-:-:S06]  /*1f80*/  UMOV UR6, URZ ;  /* 0x0000003f00067c82 */ /* 0x000fcc0008000000 */
.L_x_22:
[----:B------:R-:W-:-:S04]  /*1f90*/  UIADD3 UR16, UR5, 0x1, URZ ;  /* 0x0000000105107890 */ /* 0x000fc8000fffe03f */
[----:B------:R-:W-:-:S04]  /*1fa0*/  UISETP.NE.AND UP0, UPT, UR16, 0x4, UPT ;  /* 0x000000041000788c */ /* 0x000fc8000bf05270 */
[----:B------:R-:W-:Y:S02]  /*1fb0*/  USEL UR8, URZ, 0x1, UP0 ;  /* 0x000000013f087887 */ /* 0x000fe40008000000 */
[----:B------:R-:W-:Y:S02]  /*1fc0*/  USEL UR16, UR16, URZ, UP0 ;  /* 0x0000003f10107287 */ /* 0x000fe40008000000 */
[----:B------:R-:W-:-:S06]  /*1fd0*/  ULOP3.LUT UR8, UR4, UR8, URZ, 0x3c, !UPT ;  /* 0x0000000804087292 */ /* 0x000fcc000f8e3c3f */
[----:B------:R-:W-:Y:S01]  /*1fe0*/  IMAD.U32 R144, RZ, RZ, UR8 ;  /* 0x00000008ff907e24 */ /* 0x000fe2000f8e00ff */
[----:B------:R-:W-:-:S06]  /*1ff0*/  UMOV UR8, 0x1 ;  /* 0x0000000100087882 */ /* 0x000fcc0000000000 */
.L_x_17:
[----:B------:R-:W-:-:S04]  /*2000*/  UISETP.LT.AND UP0, UPT, UR9, 0x1, UPT ;  /* 0x000000010900788c */ /* 0x000fc8000bf01270 */
[----:B------:R-:W-:-:S04]  /*2010*/  USEL UR12, UR9, 0x1, UP0 ;  /* 0x00000001090c7887 */ /* 0x000fc80008000000 */
[----:B------:R-:W-:-:S04]  /*2020*/  UIADD3 UR12, UR9, -UR12, URZ ;  /* 0x8000000c090c7290 */ /* 0x000fc8000fffe03f */
[----:B------:R-:W-:-:S06]  /*2030*/  UISETP.GE.AND UP0, UPT, UR12, 0x1, UPT ;  /* 0x000000010c00788c */ /* 0x000fcc000bf06270 */
[----:B------:R-:W-:-:S13]  /*2040*/  PLOP3.LUT P0, PT, PT, PT, UP0, 0x80, 0x0 ;  /* 0x000000000000781c */ /* 0x000fda0003f0f008 */
[----:B------:R-:W-:Y:S05]  /*2050*/  @!P0 BRA `(.L_x_23) ;  /* 0x0000000800088947 */ /* 0x000fea0003800000 */
[----:B01----:R-:W-:Y:S01]  /*2060*/  IMAD.U32 R12, RZ, RZ, UR12 ;  /* 0x0000000cff0c7e24 */ /* 0x003fe2000f8e00ff */
[----:B------:R-:W-:Y:S01]  /*2070*/  ULDC UR17, c[0x0][0x50c] ;  /* 0x0001430000117ab9 */ /* 0x000fe20000000800 */
[----:B------:R-:W-:-:S07]  /*2080*/  IMAD.U32 R13, RZ, RZ, UR5 ;  /* 0x00000005ff0d7e24 */ /* 0x000fce000f8e00ff */
.L_x_31:
[----:B------:R-:W-:-:S13]  /*2090*/  ISETP.NE.AND P1, PT, R142, 0x3, PT ;  /* 0x000000038e00780c */ /* 0x000fda0003f25270 */
[----:B------:R-:W-:Y:S05]  /*20a0*/  @!P1 BRA `(.L_x_24) ;  /* 0x0000000000049947 */ /* 0x000fea0003800000 */
[----:B------:R-:W-:Y:S01]  /*20b0*/  BPT.TRAP 0x1 ;  /* 0x000000040000795c */ /* 0x000fe20000300000 */
.L_x_24:
[----:B------:R-:W0:Y:S01]  /*20c0*/  S2UR UR12, SR_CgaCtaId ;  /* 0x00000000000c79c3 */ /* 0x000e220000008800 */
[----:B------:R-:W-:Y:S01]  /*20d0*/  UMOV UR10, 0x400 ;  /* 0x00000400000a7882 */ /* 0x000fe20000000000 */
[----:B------:R-:W-:Y:S01]  /*20e0*/  SHF.L.U32 R140, R144, 0x1f, RZ ;  /* 0x0000001f908c7819 */ /* 0x000fe200000006ff */
[----:B0-----:R-:W-:-:S04]  /*20f0*/  ULEA UR10, UR12, UR10, 0x18 ;  /* 0x0000000a0c0a7291 */ /* 0x001fc8000f8ec03f */
[----:B------:R-:W-:-:S09]  /*2100*/  ULEA UR12, UR16, UR10, 0x3 ;  /* 0x0000000a100c7291 */ /* 0x000fd2000f8e183f */
[----:B------:R0:W1:Y:S01]  /*2110*/  SYNCS.PHASECHK.TRANS64.TRYWAIT P0, [UR12], R140 ;  /* 0x0000008cff0075a7 */ /* 0x000062000800014c */
[----:B------:R-:W-:Y:S05]  /*2120*/  @!P1 BRA `(.L_x_25) ;  /* 0x0000000000049947 */ /* 0x000fea0003800000 */
[----:B------:R-:W-:Y:S01]  /*2130*/  BPT.TRAP 0x1 ;  /* 0x000000040000795c */ /* 0x000fe20000300000 */
.L_x_25:
[----:B-1----:R-:W-:Y:S05]  /*2140*/  @P0 BRA `(.L_x_26) ;  /* 0x0000000000080947 */ /* 0x002fea0003800000 */
[----:B------:R-:W1:Y:S02]  /*2150*/  SYNCS.PHASECHK.TRANS64.TRYWAIT P0, [UR12], R140 ;  /* 0x0000008cff0075a7 */ /* 0x000e64000800014c */
[----:B-1----:R-:W-:Y:S05]  /*2160*/  @!P0 BRA `(.L_x_27) ;  /* 0x0000007000e08947 */ /* 0x002fea0003800000 */
.L_x_26:
[----:B------:R-:W-:Y:S01]  /*2170*/  UIADD3 UR12, UR10, 0x8100, URZ ;  /* 0x000081000a0c7890 */ /* 0x000fe2000fffe03f */
[----:B------:R-:W-:Y:S01]  /*2180*/  WARPGROUP.ARRIVE ;  /* 0x00000000000079c5 */ /* 0x000fe20000000000 */
[----:B------:R-:W-:Y:S02]  /*2190*/  UISETP.NE.AND UP0, UPT, UR7, URZ, UPT ;  /* 0x0000003f0700728c */ /* 0x000fe4000bf05270 */
[----:B------:R-:W-:Y:S02]  /*21a0*/  USHF.R.U32.HI UR12, URZ, 0x4, UR12 ;  /* 0x000000043f0c7899 */ /* 0x000fe4000801160c */
[----:B------:R-:W-:Y:S02]  /*21b0*/  USEL UR8, UR8, URZ, !UP0 ;  /* 0x0000003f08087287 */ /* 0x000fe4000c000000 */
[----:B------:R-:W-:Y:S02]  /*21c0*/  ULOP3.LUT UR7, UR12, 0x3fff, URZ, 0xc0, !UPT ;  /* 0x00003fff0c077892 */ /* 0x000fe4000f8ec03f */
[----:B------:R-:W-:-:S02]  /*21d0*/  ULOP3.LUT UR12, UR11, 0x10000, URZ, 0xfc, !UPT ;  /* 0x000100000b0c7892 */ /* 0x000fc4000f8efc3f */
[----:B------:R-:W-:Y:S02]  /*21e0*/  ULOP3.LUT UR7, UR7, 0x10000, URZ, 0xfc, !UPT ;  /* 0x0001000007077892 */ /* 0x000fe4000f8efc3f */
[----:B------:R-:W-:Y:S02]  /*21f0*/  UISETP.NE.U32.AND UP0, UPT, UR8, URZ, UPT ;  /* 0x0000003f0800728c */ /* 0x000fe4000bf05070 */
[----:B------:R-:W-:Y:S02]  /*2200*/  ULEA UR12, UR16, UR12, 0x9 ;  /* 0x0000000c100c7291 */ /* 0x000fe4000f8e483f */
[----:B------:R-:W-:Y:S01]  /*2210*/  ULEA UR14, UR16, UR7, 0x9 ;  /* 0x00000007100e7291 */ /* 0x000fe2000f8e483f */
[----:B------:R-:W-:Y:S01]  /*2220*/  UMOV UR13, 0x80000020 ;  /* 0x80000020000d7882 */ /* 0x000fe20000000000 */
[----:B------:R-:W-:Y:S01]  /*2230*/  UMOV UR15, 0x80000020 ;  /* 0x80000020000f7882 */ /* 0x000fe20000000000 */
[----:B------:R-:W-:-:S06]  /*2240*/  UIADD3 UR6, UR6, 0x2, URZ ;  /* 0x0000000206067890 */ /* 0x000fcc000fffe03f */
[----:B------:R-:W-:Y:S01]  /*2250*/  QGMMA.64x128x32.F32.E4M3.E4M3 R24, gdesc[UR12], R24, UP0 ;  /* 0x01e000000c1879f3 */ /* 0x000fe2000bf00818 */
[----:B------:R-:W-:Y:S02]  /*2260*/  UIADD3 UR12, UR12, 0x2, URZ ;  /* 0x000000020c0c7890 */ /* 0x000fe4000fffe03f */
[----:B------:R-:W-:Y:S01]  /*2270*/  UIADD3 UR14, UR14, 0x2, URZ ;  /* 0x000000020e0e7890 */ /* 0x000fe2000fffe03f */
[----:B------:R-:W-:Y:S01]  /*2280*/  UMOV UR13, 0x80000020 ;  /* 0x80000020000d7882 */ /* 0x000fe20000000000 */
[----:B------:R-:W-:Y:S01]  /*2290*/  UMOV UR15, 0x80000020 ;  /* 0x80000020000f7882 */ /* 0x000fe20000000000 */
[----:B------:R-:W-:-:S04]  /*22a0*/  UISETP.NE.AND UP0, UPT, UR6, UR17, UPT ;  /* 0x000000110600728c */ /* 0x000fc8000bf05270 */
[----:B------:R-:W-:-:S06]  /*22b0*/  USEL UR7, URZ, 0x1, UP0 ;  /* 0x000000013f077887 */ /* 0x000fcc0008000000 */
[----:B------:R-:W-:Y:S01]  /*22c0*/  ISETP.NE.AND P0, PT, RZ, UR7, PT ;  /* 0x00000007ff007c0c */ /* 0x000fe2000bf05270 */
[----:B------:R-:W-:Y:S03]  /*22d0*/  QGMMA.64x128x32.F32.E4M3.E4M3 R24, gdesc[UR12], R24, gsb0 ;  /* 0x01e000000c1879f3 */ /* 0x000fe60008000818 */
[----:B------:R-:W-:-:S09]  /*22e0*/  WARPGROUP.DEPBAR.LE gsb0, 0x1 ;  /* 0x00008000000079c5 */ /* 0x000fd20000010100 */
[----:B------:R-:W-:Y:S05]  /*22f0*/  @!P0 BRA `(.L_x_28) ;  /* 0x0000000400088947 */ /* 0x000fea0003800000 */
[----:B------:R-:W-:Y:S02]  /*2300*/  WARPGROUP.DEPBAR.LE gsb0, 0x0 ;  /* 0x00008000000079c5 */ /* 0x000fe40000010000 */
[----:B------:R-:W-:-:S01]  /*2310*/  FADD R143, R24, R143 ;  /* 0x0000008f188f7221 */ /* 0x000fc20000000000 */
[----:B------:R-:W-:Y:S01]  /*2320*/  FADD R138, R25, R138 ;  /* 0x0000008a198a7221 */ /* 0x000fe20000000000 */
        /* <DEDUP_REMOVED lines=62> */
[----:B------:R-:W-:-:S06]  /*2710*/  UMOV UR6, URZ ;  /* 0x0000003f00067c82 */ /* 0x000fcc0008000000 */
.L_x_28:
[----:B------:R-:W-:Y:S05]  /*2720*/  @!P1 BRA `(.L_x_29) ;  /* 0x0000000000049947 */ /* 0x000fea0003800000 */
[----:B------:R-:W-:Y:S01]  /*2730*/  BPT.TRAP 0x1 ;  /* 0x000000040000795c */ /* 0x000fe20000300000 */
.L_x_29:
[----:B------:R-:W-:-:S13]  /*2740*/  ISETP.NE.AND P0, PT, R6, RZ, PT ;  /* 0x000000ff0600720c */ /* 0x000fda0003f05270 */
[----:B01----:R-:W-:-:S05]  /*2750*/  @P0 LEA R140, R13, UR10, 0x3 ;  /* 0x0000000a0d8c0c11 */ /* 0x003fca000f8e18ff */
[----:B------:R-:W-:-:S05]  /*2760*/  @P0 VIADD R140, R140, 0x20 ;  /* 0x000000208c8c0836 */ /* 0x000fca0000000000 */
[----:B------:R-:W-:-:S04]  /*2770*/  @P0 PRMT R140, R5, 0x654, R140 ;  /* 0x00000654058c0816 */ /* 0x000fc8000000008c */
[----:B------:R0:W-:Y:S01]  /*2780*/  @P0 SYNCS.ARRIVE.TRANS64.RED.A1T0 RZ, [R140+URZ], RZ ;  /* 0x000000ff8cff09a7 */ /* 0x0001e2000810043f */
[----:B------:R-:W-:-:S13]  /*2790*/  ISETP.GT.U32.AND P0, PT, R4, 0x1, PT ;  /* 0x000000010400780c */ /* 0x000fda0003f04070 */
[----:B0-----:R-:W-:Y:S05]  /*27a0*/  @P0 BRA `(.L_x_30) ;  /* 0x0000000000040947 */ /* 0x001fea0003800000 */
[----:B------:R-:W-:Y:S01]  /*27b0*/  BPT.TRAP 0x1 ;  /* 0x000000040000795c */ /* 0x000fe20000300000 */
.L_x_30:
[----:B------:R-:W-:Y:S01]  /*27c0*/  UIADD3 UR16, UR16, 0x1, URZ ;  /* 0x0000000110107890 */ /* 0x000fe2000fffe03f */
[C---:B------:R-:W-:Y:S01]  /*27d0*/  ISETP.GT.AND P1, PT, R12.reuse, 0x1, PT ;  /* 0x000000010c00780c */ /* 0x040fe20003f24270 */
[----:B------:R-:W-:Y:S02]  /*27e0*/  VIADD R13, R13, 0x1 ;  /* 0x000000010d0d7836 */ /* 0x000fe40000000000 */
[----:B------:R-:W-:Y:S01]  /*27f0*/  UISETP.NE.AND UP0, UPT, UR16, 0x4, UPT ;  /* 0x000000041000788c */ /* 0x000fe2000bf05270 */
[----:B------:R-:W-:Y:S02]  /*2800*/  VIADD R12, R12, 0xffffffff ;  /* 0xffffffff0c0c7836 */ /* 0x000fe40000000000 */
[C---:B------:R-:W-:Y:S01]  /*2810*/  ISETP.NE.AND P0, PT, R13.reuse, 0x4, PT ;  /* 0x000000040d00780c */ /* 0x040fe20003f05270 */
[----:B------:R-:W-:Y:S02]  /*2820*/  USEL UR8, URZ, 0x1, UP0 ;  /* 0x000000013f087887 */ /* 0x000fe40008000000 */
[----:B------:R-:W-:Y:S01]  /*2830*/  USEL UR16, UR16, URZ, UP0 ;  /* 0x0000003f10107287 */ /* 0x000fe20008000000 */
[----:B------:R-:W-:-:S03]  /*2840*/  SEL R13, R13, RZ, P0 ;  /* 0x000000ff0d0d7207 */ /* 0x000fc60000000000 */
[----:B------:R-:W-:Y:S01]  /*2850*/  LOP3.LUT R144, R144, UR8, RZ, 0x3c, !PT ;  /* 0x0000000890907c12 */ /* 0x000fe2000f8e3cff */
[----:B------:R-:W-:Y:S01]  /*2860*/  UMOV UR8, 0x1 ;  /* 0x0000000100087882 */ /* 0x000fe20000000000 */
[----:B------:R-:W-:Y:S06]  /*2870*/  @P1 BRA `(.L_x_31) ;  /* 0xfffffff800041947 */ /* 0x000fec000383ffff */
.L_x_23:
[----:B------:R-:W-:Y:S01]  /*2880*/  UISETP.NE.AND UP0, UPT, UR6, URZ, UPT ;  /* 0x0000003f0600728c */ /* 0x000fe2000bf05270 */
[----:B01----:R-:W0:Y:S03]  /*2890*/  LDC R12, c[0x0][0x28c] ;  /* 0x0000a300ff0c7b82 */ /* 0x003e260000000800 */
[----:B------:R-:W-:-:S06]  /*28a0*/  USEL UR6, URZ, 0x1, !UP0 ;  /* 0x000000013f067887 */ /* 0x000fcc000c000000 */
[----:B------:R-:W-:Y:S02]  /*28b0*/  ISETP.NE.AND P0, PT, RZ, UR6, PT ;  /* 0x00000006ff007c0c */ /* 0x000fe4000bf05270 */
[----:B0-----:R-:W-:-:S11]  /*28c0*/  ISETP.GE.AND P1, PT, R12, 0x1, PT ;  /* 0x000000010c00780c */ /* 0x001fd60003f26270 */
[----:B------:R-:W-:Y:S05]  /*28d0*/  @!P0 BRA `(.L_x_32) ;  /* 0x0000000400048947 */ /* 0x000fea0003800000 */
[----:B------:R-:W-:Y:S02]  /*28e0*/  WARPGROUP.DEPBAR.LE gsb0, 0x0 ;  /* 0x00008000000079c5 */ /* 0x000fe40000010000 */
[----:B------:R-:W-:Y:S01]  /*28f0*/  FADD R143, R24, R143 ;  /* 0x0000008f188f7221 */ /* 0x000fe20000000000 */
        /* <DEDUP_REMOVED lines=62> */
[----:B------:R-:W-:-:S07]  /*2ce0*/  FADD R16, R16, R87 ;  /* 0x0000005710107221 */ /* 0x000fce0000000000 */
.L_x_32:
[----:B------:R-:W-:Y:S02]  /*2cf0*/  WARPGROUP.DEPBAR.LE gsb0, 0x0 ;  /* 0x00008000000079c5 */ /* 0x000fe40000010000 */
[----:B------:R-:W-:Y:S05]  /*2d00*/  @!P1 BRA `(.L_x_33) ;  /* 0x0000000000489947 */ /* 0x000fea0003800000 */
[----:B------:R-:W-:-:S13]  /*2d10*/  ISETP.NE.AND P0, PT, R142, 0x3, PT ;  /* 0x000000038e00780c */ /* 0x000fda0003f05270 */
[----:B------:R-:W-:Y:S05]  /*2d20*/  @!P0 BRA `(.L_x_34) ;  /* 0x0000000000048947 */ /* 0x000fea0003800000 */
[----:B------:R-:W-:Y:S01]  /*2d30*/  BPT.TRAP 0x1 ;  /* 0x000000040000795c */ /* 0x000fe20000300000 */
.L_x_34:
[----:B------:R-:W-:Y:S01]  /*2d40*/  ISETP.NE.AND P0, PT, R6, RZ, PT ;  /* 0x000000ff0600720c */ /* 0x000fe20003f05270 */
[----:B------:R-:W-:Y:S01]  /*2d50*/  UISETP.LT.AND UP1, UPT, UR9, 0x1, UPT ;  /* 0x000000010900788c */ /* 0x000fe2000bf21270 */
[----:B------:R-:W-:-:S11]  /*2d60*/  IMAD.U32 R13, RZ, RZ, UR10 ;  /* 0x0000000aff0d7e24 */ /* 0x000fd6000f8e00ff */
[----:B------:R-:W-:-:S05]  /*2d70*/  VOTEU.ANY UP0, P0 ;  /* 0x00000000003f7886 */ /* 0x000fca0000000100 */
[----:B------:R-:W-:-:S04]  /*2d80*/  @UP0 USEL UR6, UR9, 0x1, UP1 ;  /* 0x0000000109060887 */ /* 0x000fc80008800000 */
[----:B------:R-:W-:-:S06]  /*2d90*/  @UP0 UIADD3 UR6, UR5, UR9, -UR6 ;  /* 0x0000000905060290 */ /* 0x000fcc000fffe806 */
[----:B------:R-:W-:-:S04]  /*2da0*/  IMAD.U32 R12, RZ, RZ, UR6 ;  /* 0x00000006ff0c7e24 */ /* 0x000fc8000f8e00ff */
[----:B------:R-:W-:-:S05]  /*2db0*/  @P0 IMAD.SHL.U32 R12, R12, 0x8, RZ ;  /* 0x000000080c0c0824 */ /* 0x000fca00078e00ff */
[----:B------:R-:W-:-:S04]  /*2dc0*/  @P0 LOP3.LUT R12, R12, 0x18, RZ, 0xc0, !PT ;  /* 0x000000180c0c0812 */ /* 0x000fc800078ec0ff */
[----:B------:R-:W-:-:S04]  /*2dd0*/  @P0 IADD3 R12, R13, 0x20, R12 ;  /* 0x000000200d0c0810 */ /* 0x000fc80007ffe00c */
[----:B------:R-:W-:-:S04]  /*2de0*/  @P0 PRMT R12, R5, 0x654, R12 ;  /* 0x00000654050c0816 */ /* 0x000fc8000000000c */
[----:B------:R0:W-:Y:S01]  /*2df0*/  @P0 SYNCS.ARRIVE.TRANS64.RED.A1T0 RZ, [R12+URZ], RZ ;  /* 0x000000ff0cff09a7 */ /* 0x0001e2000810043f */
[----:B------:R-:W-:-:S13]  /*2e00*/  ISETP.GT.U32.AND P0, PT, R4, 0x1, PT ;  /* 0x000000010400780c */ /* 0x000fda0003f04070 */
[----:B0-----:R-:W-:Y:S05]  /*2e10*/  @P0 BRA `(.L_x_33) ;  /* 0x0000000000040947 */ /* 0x001fea0003800000 */
[----:B------:R-:W-:Y:S01]  /*2e20*/  BPT.TRAP 0x1 ;  /* 0x000000040000795c */ /* 0x000fe20000300000 */
.L_x_33:
[----:B------:R-:W0:Y:S01]  /*2e30*/  LDC R26, c[0x0][0x288] ;  /* 0x0000a200ff1a7b82 */ /* 0x000e220000000800 */
[----:B------:R-:W-:Y:S01]  /*2e40*/  IMAD.SHL.U32 R10, R10, 0x80, RZ ;  /* 0x000000800a0a7824 */ /* 0x000fe200078e00ff */
[--C-:B------:R-:W-:Y:S01]  /*2e50*/  SHF.R.U32.HI R12, RZ, 0x2, R0.reuse ;  /* 0x00000002ff0c7819 */ /* 0x100fe20000011600 */
[----:B------:R-:W-:Y:S01]  /*2e60*/  IMAD.SHL.U32 R29, R11, 0x80, RZ ;  /* 0x000000800b1d7824 */ /* 0x000fe200078e00ff */
[----:B------:R-:W-:Y:S01]  /*2e70*/  LOP3.LUT R24, R0, 0x60, RZ, 0xc0, !PT ;  /* 0x0000006000187812 */ /* 0x000fe200078ec0ff */
[----:B------:R-:W-:Y:S01]  /*2e80*/  ULDC UR6, c[0x0][0x284] ;  /* 0x0000a10000067ab9 */ /* 0x000fe20000000800 */
[----:B------:R-:W-:Y:S02]  /*2e90*/  SHF.R.U32.HI R25, RZ, 0x7, R0 ;  /* 0x00000007ff197819 */ /* 0x000fe40000011600 */
[----:B------:R-:W-:Y:S02]  /*2ea0*/  LOP3.LUT R13, R12, 0x7, RZ, 0xc0, !PT ;  /* 0x000000070c0d7812 */ /* 0x000fe400078ec0ff */
[----:B------:R-:W-:-:S02]  /*2eb0*/  SHF.R.U32.HI R24, RZ, 0x1, R24 ;  /* 0x00000001ff187819 */ /* 0x000fc40000011618 */
[----:B------:R-:W-:Y:S02]  /*2ec0*/  LOP3.LUT R12, R25, 0x1, RZ, 0xc0, !PT ;  /* 0x00000001190c7812 */ /* 0x000fe400078ec0ff */
[----:B------:R-:W-:Y:S02]  /*2ed0*/  IADD3 R27, RZ, -R24, -R13 ;  /* 0x80000018ff1b7210 */ /* 0x000fe40007ffe80d */
[----:B------:R-:W-:Y:S01]  /*2ee0*/  LOP3.LUT R25, R0, 0x3, RZ, 0xc0, !PT ;  /* 0x0000000300197812 */ /* 0x000fe200078ec0ff */
[C---:B------:R-:W-:Y:S02]  /*2ef0*/  IMAD.SHL.U32 R28, R12.reuse, 0x40, RZ ;  /* 0x000000400c1c7824 */ /* 0x040fe400078e00ff */
[----:B------:R-:W-:-:S03]  /*2f00*/  IMAD R12, R12, -0x40, R27 ;  /* 0xffffffc00c0c7824 */ /* 0x000fc600078e021b */
[----:B------:R-:W-:Y:S01]  /*2f10*/  LOP3.LUT R13, R28, 0x40, R13, 0xe2, !PT ;  /* 0x000000401c0d7812 */ /* 0x000fe200078ee20d */
[----:B------:R-:W-:Y:S01]  /*2f20*/  IMAD.MOV.U32 R28, RZ, RZ, -0x1 ;  /* 0xffffffffff1c7424 */ /* 0x000fe200078e00ff */
[----:B0-----:R-:W-:Y:S01]  /*2f30*/  ISETP.GE.AND P0, PT, R10, R26, PT ;  /* 0x0000001a0a00720c */ /* 0x001fe20003f06270 */
[----:B------:R-:W-:Y:S01]  /*2f40*/  IMAD R31, R25, -0x2, R26 ;  /* 0xfffffffe191f7824 */ /* 0x000fe200078e021a */
[----:B------:R-:W-:Y:S01]  /*2f50*/  IADD3 R34, -R29, UR6, R12 ;  /* 0x000000061d227c10 */ /* 0x000fe2000fffe10c */
[----:B------:R-:W-:Y:S01]  /*2f60*/  IMAD.WIDE R26, R11, 0x80, RZ ;  /* 0x000000800b1a7825 */ /* 0x000fe200078e02ff */
[----:B------:R-:W-:-:S03]  /*2f70*/  ISETP.GE.OR P0, PT, R29, UR6, P0 ;  /* 0x000000061d007c0c */ /* 0x000fc60008706670 */
[----:B------:R-:W-:Y:S01]  /*2f80*/  IMAD.SHL.U32 R25, R0, 0x2, RZ ;  /* 0x0000000200197824 */ /* 0x000fe200078e00ff */
[----:B------:R-:W-:Y:S01]  /*2f90*/  LOP3.LUT R35, R26, R13, R24, 0xfe, !PT ;  /* 0x0000000d1a237212 */ /* 0x000fe200078efe18 */
[----:B------:R-:W-:-:S03]  /*2fa0*/  IMAD.IADD R29, R31, 0x1, -R10 ;  /* 0x000000011f1d7824 */ /* 0x000fc600078e0a0a */
[----:B------:R-:W-:-:S05]  /*2fb0*/  LOP3.LUT R24, R10, 0x6, R25, 0xf8, !PT ;  /* 0x000000060a187812 */ /* 0x000fca00078ef819 */
[----:B------:R-:W-:Y:S05]  /*2fc0*/  @P0 BRA `(.L_x_35) ;  /* 0x0000004400c00947 */ /* 0x000fea0003800000 */
[----:B------:R-:W0:Y:S01]  /*2fd0*/  LDC.64 R32, c[0x0][0x5c8] ;  /* 0x00017200ff207b82 */ /* 0x000e220000000a00 */
[----:B------:R-:W-:Y:S01]  /*2fe0*/  SHF.R.S32.HI R30, RZ, 0x1f, R7 ;  /* 0x0000001fff1e7819 */ /* 0x000fe20000011407 */
[----:B------:R-:W-:Y:S01]  /*2ff0*/  ULDC.64 UR6, c[0x0][0x5d0] ;  /* 0x0001740000067ab9 */ /* 0x000fe20000000a00 */
[----:B------:R-:W-:Y:S01]  /*3000*/  SHF.R.S32.HI R25, RZ, 0x1f, R24 ;  /* 0x0000001fff197819 */ /* 0x000fe20000011418 */
[----:B------:R-:W-:Y:S02]  /*3010*/  BSSY B0, `(.L_x_35) ;  /* 0x000046b000007945 */ /* 0x000fe40003800000 */
[----:B------:R-:W-:-:S04]  /*3020*/  IMAD R10, R30, UR6, RZ ;  /* 0x000000061e0a7c24 */ /* 0x000fc8000f8e02ff */
[C---:B------:R-:W-:Y:S02]  /*3030*/  IMAD R13, R7.reuse, UR7, R10 ;  /* 0x00000007070d7c24 */ /* 0x040fe4000f8e020a */
[----:B------:R-:W-:Y:S01]  /*3040*/  IMAD.WIDE.U32 R10, R7, UR6, R24 ;  /* 0x00000006070a7c25 */ /* 0x000fe2000f8e0018 */
[----:B------:R-:W-:-:S03]  /*3050*/  ULDC.64 UR6, c[0x0][0x5c0] ;  /* 0x0001700000067ab9 */ /* 0x000fc60000000a00 */
[----:B------:R-:W-:Y:S02]  /*3060*/  IMAD.IADD R11, R11, 0x1, R13 ;  /* 0x000000010b0b7824 */ /* 0x000fe400078e020d */
[----:B0-----:R-:W-:-:S04]  /*3070*/  IMAD R12, R27, R32, RZ ;  /* 0x000000201b0c7224 */ /* 0x001fc800078e02ff */
[C---:B------:R-:W-:Y:S02]  /*3080*/  IMAD R31, R35.reuse, R33, R12 ;  /* 0x00000021231f7224 */ /* 0x040fe400078e020c */
[----:B------:R-:W-:-:S04]  /*3090*/  IMAD.WIDE.U32 R12, R35, R32, R10 ;  /* 0x00000020230c7225 */ /* 0x000fc800078e000a */
[----:B------:R-:W-:Y:S01]  /*30a0*/  IMAD.IADD R13, R13, 0x1, R31 ;  /* 0x000000010d0d7824 */ /* 0x000fe200078e021f */
[----:B------:R-:W-:Y:S02]  /*30b0*/  LEA R10, P0, R32, R12, 0x3 ;  /* 0x0000000c200a7211 */ /* 0x000fe400078018ff */
[----:B------:R-:W-:Y:S02]  /*30c0*/  IADD3 R12, P1, R12, UR6, RZ ;  /* 0x000000060c0c7c10 */ /* 0x000fe4000ff3e0ff */
[----:B------:R-:W-:Y:S02]  /*30d0*/  LEA.HI.X R11, R32, R13, R33, 0x3, P0 ;  /* 0x0000000d200b7211 */ /* 0x000fe400000f1c21 */
[----:B---3-5:R-:W-:Y:S02]  /*30e0*/  FSETP.NEU.AND P0, PT, R9, RZ, PT ;  /* 0x000000ff0900720b */ /* 0x028fe40003f0d000 */
[----:B------:R-:W-:Y:S02]  /*30f0*/  IADD3 R10, P3, R10, UR6, RZ ;  /* 0x000000060a0a7c10 */ /* 0x000fe4000ff7e0ff */
[----:B------:R-:W-:-:S02]  /*3100*/  IADD3.X R13, R13, UR7, RZ, P1, !PT ;  /* 0x000000070d0d7c10 */ /* 0x000fc40008ffe4ff */
[----:B------:R-:W-:-:S07]  /*3110*/  IADD3.X R11, R11, UR7, RZ, P3, !PT ;  /* 0x000000070b0b7c10 */ /* 0x000fce0009ffe4ff */
[----:B------:R-:W-:Y:S05]  /*3120*/  @!P0 BRA `(.L_x_36) ;  /* 0x00000034005c8947 */ /* 0x000fea0003800000 */
[----:B------:R-:W-:Y:S01]  /*3130*/  ULDC.64 UR6, c[0x0][0x5b8] ;  /* 0x00016e0000067ab9 */ /* 0x000fe20000000a00 */
[----:B------:R-:W-:Y:S01]  /*3140*/  ISETP.GE.AND P0, PT, R34, 0x1, PT ;  /* 0x000000012200780c */ /* 0x000fe20003f06270 */
[----:B------:R-:W-:Y:S01]  /*3150*/  IMAD R32, R30, UR6, RZ ;  /* 0x000000061e207c24 */ /* 0x000fe2000f8e02ff */
[----:B------:R-:W-:Y:S01]  /*3160*/  ULDC.64 UR10, c[0x0][0x5a8] ;  /* 0x00016a00000a7ab9 */ /* 0x000fe20000000a00 */
[----:B------:R-:W-:Y:S01]  /*3170*/  IMAD.WIDE.U32 R30, R7, UR6, R24 ;  /* 0x00000006071e7c25 */ /* 0x000fe2000f8e0018 */
[----:B------:R-:W-:Y:S01]  /*3180*/  ISETP.LT.OR P4, PT, R29, 0x1, !P0 ;  /* 0x000000011d00780c */ /* 0x000fe20004781670 */
[----:B------:R-:W-:Y:S02]  /*3190*/  BSSY B1, `(.L_x_37) ;  /* 0x000000c000017945 */ /* 0x000fe40003800000 */
[----:B------:R-:W-:Y:S01]  /*31a0*/  IMAD R7, R7, UR7, R32 ;  /* 0x0000000707077c24 */ /* 0x000fe2000f8e0220 */
[----:B------:R-:W-:-:S03]  /*31b0*/  ULDC.64 UR6, c[0x0][0x5b0] ;  /* 0x00016c0000067ab9 */ /* 0x000fc60000000a00 */
[----:B------:R-:W-:Y:S02]  /*31c0*/  IMAD.IADD R31, R31, 0x1, R7 ;  /* 0x000000011f1f7824 */ /* 0x000fe400078e0207 */
[----:B------:R-:W-:Y:S02]  /*31d0*/  IMAD R7, R27, UR6, RZ ;  /* 0x000000061b077c24 */ /* 0x000fe4000f8e02ff */
[----:B------:R-:W-:-:S04]  /*31e0*/  IMAD.WIDE.U32 R24, R35, UR6, R30 ;  /* 0x0000000623187c25 */ /* 0x000fc8000f8e001e */
[----:B------:R-:W-:Y:S01]  /*31f0*/  IMAD R7, R35, UR7, R7 ;  /* 0x0000000723077c24 */ /* 0x000fe2000f8e0207 */
[----:B------:R-:W-:-:S04]  /*3200*/  IADD3 R24, P1, R24, UR10, RZ ;  /* 0x0000000a18187c10 */ /* 0x000fc8000ff3e0ff */
[--C-:B------:R-:W-:Y:S02]  /*3210*/  IADD3.X R25, R25, UR11, R7.reuse, P1, !PT ;  /* 0x0000000b19197c10 */ /* 0x100fe40008ffe407 */
[----:B------:R-:W-:Y:S01]  /*3220*/  PRMT R7, RZ, 0x7610, R7 ;  /* 0x00007610ff077816 */ /* 0x000fe20000000007 */
[----:B------:R-:W-:Y:S06]  /*3230*/  @P4 BRA `(.L_x_38) ;  /* 0x0000000000044947 */ /* 0x000fec0003800000 */
[----:B------:R0:W5:Y:S02]  /*3240*/  LDG.E.U8 R7, desc[UR18][R24.64] ;  /* 0x0000001218077981 */ /* 0x000164000c1e1100 */
.L_x_38:
[----:B------:R-:W-:Y:S05]  /*3250*/  BSYNC B1 ;  /* 0x0000000000017941 */ /* 0x000fea0003800000 */
.L_x_37:
[----:B-----5:R-:W-:Y:S01]  /*3260*/  LOP3.LUT R7, R7, 0xff, RZ, 0xc0, !PT ;  /* 0x000000ff07077812 */ /* 0x020fe200078ec0ff */
[----:B------:R-:W-:Y:S01]  /*3270*/  BSSY B1, `(.L_x_39) ;  /* 0x000000b000017945 */ /* 0x000fe20003800000 */
[----:B------:R-:W-:Y:S02]  /*3280*/  ISETP.LT.OR P3, PT, R29, 0x2, !P0 ;  /* 0x000000021d00780c */ /* 0x000fe40004761670 */
[----:B------:R-:W-:-:S05]  /*3290*/  F2FP.F16.E4M3.UNPACK_B R7, R7 ;  /* 0x00000007ff07723e */ /* 0x000fca00020006ff */
[----:B------:R-:W-:Y:S01]  /*32a0*/  HADD2.F32 R32, -RZ, R7.H0_H0 ;  /* 0x20000007ff207230 */ /* 0x000fe20000004100 */
[----:B------:R-:W-:-:S04]  /*32b0*/  PRMT R7, RZ, 0x7610, R7 ;  /* 0x00007610ff077816 */ /* 0x000fc80000000007 */
[----:B------:R-:W-:-:S04]  /*32c0*/  FMUL R32, R32, R9 ;  /* 0x0000000920207220 */ /* 0x000fc80000400000 */
[----:B--2---:R-:W-:-:S05]  /*32d0*/  FFMA R32, R143, R8, R32 ;  /* 0x000000088f207223 */ /* 0x004fca0000000020 */
[----:B------:R-:W-:-:S05]  /*32e0*/  F2FP.SATFINITE.E4M3.F32.PACK_AB_MERGE_C R33, RZ, R32, RZ ;  /* 0x00000020ff21723e */ /* 0x000fca00048070ff */
[----:B------:R1:W-:Y:S01]  /*32f0*/  @!P4 STG.E.U8 desc[UR18][R12.64], R33 ;  /* 0x000000210c00c986 */ /* 0x0003e2000c101112 */
[----:B------:R-:W-:Y:S05]  /*3300*/  @P3 BRA `(.L_x_40) ;  /* 0x0000000000043947 */ /* 0x000fea0003800000 */
[----:B------:R2:W5:Y:S02]  /*3310*/  LDG.E.U8 R7, desc[UR18][R24.64+0x1] ;  /* 0x0000011218077981 */ /* 0x000564000c1e1100 */
.L_x_40:
[----:B------:R-:W-:Y:S05]  /*3320*/  BSYNC B1 ;  /* 0x0000000000017941 */ /* 0x000fea0003800000 */
.L_x_39:
[----:B-----5:R-:W-:Y:S01]  /*3330*/  LOP3.LUT R7, R7, 0xff, RZ, 0xc0, !PT ;  /* 0x000000ff07077812 */ /* 0x020fe200078ec0ff */
[----:B------:R-:W-:Y:S01]  /*3340*/  BSSY B1, `(.L_x_41) ;  /* 0x0000013000017945 */ /* 0x000fe20003800000 */
[----:B-1----:R-:W-:Y:S02]  /*3350*/  IADD3 R33, P1, R35, 0x8, RZ ;  /* 0x0000000823217810 */ /* 0x002fe40007f3e0ff */
[----:B------:R-:W-:-:S03]  /*3360*/  F2FP.F16.E4M3.UNPACK_B R7, R7 ;  /* 0x00000007ff07723e */ /* 0x000fc600020006ff */
[----:B------:R-:W-:Y:S01]  /*3370*/  IMAD.X R27, RZ, RZ, R27, P1 ;  /* 0x000000ffff1b7224 */ /* 0x000fe200008e061b */
[----:B------:R-:W-:Y:S01]  /*3380*/  ISETP.GE.AND P1, PT, R34, 0x9, PT ;  /* 0x000000092200780c */ /* 0x000fe20003f26270 */
[----:B------:R-:W-:Y:S02]  /*3390*/  HADD2.F32 R26, -RZ, R7.H0_H0 ;  /* 0x20000007ff1a7230 */ /* 0x000fe40000004100 */
[----:B------:R-:W-:Y:S01]  /*33a0*/  IMAD.WIDE.U32 R30, R33, UR6, R30 ;  /* 0x00000006211e7c25 */ /* 0x000fe2000f8e001e */
[----:B------:R-:W-:-:S03]  /*33b0*/  ISETP.LT.OR P5, PT, R29, 0x1, !P1 ;  /* 0x000000011d00780c */ /* 0x000fc60004fa1670 */
[----:B------:R-:W-:Y:S01]  /*33c0*/  FMUL R7, R26, R9 ;  /* 0x000000091a077220 */ /* 0x000fe20000400000 */
[----:B------:R-:W-:-:S03]  /*33d0*/  IMAD R26, R27, UR6, RZ ;  /* 0x000000061b1a7c24 */ /* 0x000fc6000f8e02ff */
[----:B------:R-:W-:Y:S01]  /*33e0*/  FFMA R7, R138, R8, R7 ;  /* 0x000000088a077223 */ /* 0x000fe20000000007 */
[----:B------:R-:W-:Y:S01]  /*33f0*/  IMAD R33, R33, UR7, R26 ;  /* 0x0000000721217c24 */ /* 0x000fe2000f8e021a */
[----:B------:R-:W-:-:S03]  /*3400*/  IADD3 R26, P4, R30, UR10, RZ ;  /* 0x0000000a1e1a7c10 */ /* 0x000fc6000ff9e0ff */
[----:B------:R-:W-:Y:S02]  /*3410*/  F2FP.SATFINITE.E4M3.F32.PACK_AB_MERGE_C R35, RZ, R7, RZ ;  /* 0x00000007ff23723e */ /* 0x000fe400048070ff */
[----:B------:R-:W-:Y:S02]  /*3420*/  IADD3.X R27, R31, UR11, R33, P4, !PT ;  /* 0x0000000b1f1b7c10 */ /* 0x000fe4000a7fe421 */
[----:B------:R-:W-:Y:S01]  /*3430*/  PRMT R7, RZ, 0x7610, R7 ;  /* 0x00007610ff077816 */ /* 0x000fe20000000007 */
[----:B------:R1:W-:Y:S01]  /*3440*/  @!P3 STG.E.U8 desc[UR18][R12.64+0x1], R35 ;  /* 0x000001230c00b986 */ /* 0x0003e2000c101112 */
[----:B------:R-:W-:Y:S05]  /*3450*/  @P5 BRA `(.L_x_42) ;  /* 0x0000000000045947 */ /* 0x000fea0003800000 */
[----:B------:R3:W5:Y:S02]  /*3460*/  LDG.E.U8 R7, desc[UR18][R26.64] ;  /* 0x000000121a077981 */ /* 0x000764000c1e1100 */
.L_x_42:
[----:B------:R-:W-:Y:S05]  /*3470*/  BSYNC B1 ;  /* 0x0000000000017941 */ /* 0x000fea0003800000 */
.L_x_41:
[----:B-----5:R-:W-:Y:S01]  /*3480*/  LOP3.LUT R7, R7, 0xff, RZ, 0xc0, !PT ;  /* 0x000000ff07077812 */ /* 0x020fe200078ec0ff */
[----:B------:R-:W-:Y:S01]  /*3490*/  BSSY B1, `(.L_x_43) ;  /* 0x000000b000017945 */ /* 0x000fe20003800000 */
[----:B------:R-:W-:Y:S02]  /*34a0*/  ISETP.LT.OR P3, PT, R29, 0x2, !P1 ;  /* 0x000000021d00780c */ /* 0x000fe40004f61670 */
[----:B------:R-:W-:-:S05]  /*34b0*/  F2FP.F16.E4M3.UNPACK_B R7, R7 ;  /* 0x00000007ff07723e */ /* 0x000fca00020006ff */
[----:B------:R-:W-:Y:S01]  /*34c0*/  HADD2.F32 R30, -RZ, R7.H0_H0 ;  /* 0x20000007ff1e7230 */ /* 0x000fe20000004100 */
[----:B------:R-:W-:-:S04]  /*34d0*/  PRMT R7, RZ, 0x7610, R7 ;  /* 0x00007610ff077816 */ /* 0x000fc80000000007 */
[----:B------:R-:W-:-:S04]  /*34e0*/  FMUL R30, R30, R9 ;  /* 0x000000091e1e7220 */ /* 0x000fc80000400000 */
[----:B------:R-:W-:-:S05]  /*34f0*/  FFMA R30, R141, R8, R30 ;  /* 0x000000088d1e7223 */ /* 0x000fca000000001e */
[----:B------:R-:W-:-:S05]  /*3500*/  F2FP.SATFINITE.E4M3.F32.PACK_AB_MERGE_C R31, RZ, R30, RZ ;  /* 0x0000001eff1f723e */ /* 0x000fca00048070ff */
[----:B------:R4:W-:Y:S01]  /*3510*/  @!P5 STG.E.U8 desc[UR18][R10.64], R31 ;  /* 0x0000001f0a00d986 */ /* 0x0009e2000c101112 */
[----:B------:R-:W-:Y:S05]  /*3520*/  @P3 BRA `(.L_x_44) ;  /* 0x0000000000043947 */ /* 0x000fea0003800000 */
[----:B------:R0:W5:Y:S02]  /*3530*/  LDG.E.U8 R7, desc[UR18][R26.64+0x1] ;  /* 0x000001121a077981 */ /* 0x000164000c1e1100 */
.L_x_44:
[----:B------:R-:W-:Y:S05]  /*3540*/  BSYNC B1 ;  /* 0x0000000000017941 */ /* 0x000fea0003800000 */
.L_x_43:
[----:B-----5:R-:W-:Y:S01]  /*3550*/  LOP3.LUT R7, R7, 0xff, RZ, 0xc0, !PT ;  /* 0x000000ff07077812 */ /* 0x020fe200078ec0ff */
[----:B------:R-:W-:Y:S01]  /*3560*/  BSSY B1, `(.L_x_45) ;  /* 0x000000b000017945 */ /* 0x000fe20003800000 */
[----:B------:R-:W-:Y:S02]  /*3570*/  ISETP.LT.OR P4, PT, R29, 0x9, !P0 ;  /* 0x000000091d00780c */ /* 0x000fe40004781670 */
[----:B------:R-:W-:-:S05]  /*3580*/  F2FP.F16.E4M3.UNPACK_B R7, R7 ;  /* 0x00000007ff07723e */ /* 0x000fca00020006ff */
[----:B------:R-:W-:-:S05]  /*3590*/  HADD2.F32 R30, -RZ, R7.H0_H0 ;  /* 0x20000007ff1e7230 */ /* 0x000fca0000004100 */
[----:B------:R-:W-:-:S04]  /*35a0*/  FMUL R7, R30, R9 ;  /* 0x000000091e077220 */ /* 0x000fc80000400000 */
[----:B------:R-:W-:-:S05]  /*35b0*/  FFMA R7, R136, R8, R7 ;  /* 0x0000000888077223 */ /* 0x000fca0000000007 */
[----:B----4-:R-:W-:Y:S02]  /*35c0*/  F2FP.SATFINITE.E4M3.F32.PACK_AB_MERGE_C R31, RZ, R7, RZ ;  /* 0x00000007ff1f723e */ /* 0x010fe400048070ff */
[----:B------:R-:W-:-:S03]  /*35d0*/  PRMT R7, RZ, 0x7610, R7 ;  /* 0x00007610ff077816 */ /* 0x000fc60000000007 */
[----:B------:R4:W-:Y:S01]  /*35e0*/  @!P3 STG.E.U8 desc[UR18][R10.64+0x1], R31 ;  /* 0x0000011f0a00b986 */ /* 0x0009e2000c101112 */
[----:B------:R-:W-:Y:S05]  /*35f0*/  @P4 BRA `(.L_x_46) ;  /* 0x0000000000044947 */ /* 0x000fea0003800000 */
[----:B------:R0:W5:Y:S02]  /*3600*/  LDG.E.U8 R7, desc[UR18][R24.64+0x8] ;  /* 0x0000081218077981 */ /* 0x000164000c1e1100 */
.L_x_46:
[----:B------:R-:W-:Y:S05]  /*3610*/  BSYNC B1 ;  /* 0x0000000000017941 */ /* 0x000fea0003800000 */
.L_x_45:
        /* <DEDUP_REMOVED lines=8> */
[----:B----4-:R-:W-:-:S05]  /*36a0*/  F2FP.SATFINITE.E4M3.F32.PACK_AB_MERGE_C R31, RZ, R30, RZ ;  /* 0x0000001eff1f723e */ /* 0x010fca00048070ff */
[----:B------:R4:W-:Y:S01]  /*36b0*/  @!P4 STG.E.U8 desc[UR18][R12.64+0x8], R31 ;  /* 0x0000081f0c00c986 */ /* 0x0009e2000c101112 */
[----:B------:R-:W-:Y:S05]  /*36c0*/  @P3 BRA `(.L_x_48) ;  /* 0x0000000000043947 */ /* 0x000fea0003800000 */
[----:B------:R0:W5:Y:S02]  /*36d0*/  LDG.E.U8 R7, desc[UR18][R24.64+0x9] ;  /* 0x0000091218077981 */ /* 0x000164000c1e1100 */
.L_x_48:
[----:B------:R-:W-:Y:S05]  /*36e0*/  BSYNC B1 ;  /* 0x0000000000017941 */ /* 0x000fea0003800000 */
.L_x_47:
        /* <DEDUP_REMOVED lines=12> */
.L_x_50:
[----:B------:R-:W-:Y:S05]  /*37b0*/  BSYNC B1 ;  /* 0x0000000000017941 */ /* 0x000fea0003800000 */
.L_x_49:
        /* <DEDUP_REMOVED lines=12> */
.L_x_52:
[----:B------:R-:W-:Y:S05]  /*3880*/  BSYNC B1 ;  /* 0x0000000000017941 */ /* 0x000fea0003800000 */
.L_x_51:
        /* <DEDUP_REMOVED lines=12> */
.L_x_54:
[----:B------:R-:W-:Y:S05]  /*3950*/  BSYNC B1 ;  /* 0x0000000000017941 */ /* 0x000fea0003800000 */
.L_x_53:
        /* <DEDUP_REMOVED lines=12> */
.L_x_56:
[----:B------:R-:W-:Y:S05]  /*3a20*/  BSYNC B1 ;  /* 0x0000000000017941 */ /* 0x000fea0003800000 */
.L_x_55:
        /* <DEDUP_REMOVED lines=12> */
.L_x_58:
[----:B------:R-:W-:Y:S05]  /*3af0*/  BSYNC B1 ;  /* 0x0000000000017941 */ /* 0x000fea0003800000 */
.L_x_57:
        /* <DEDUP_REMOVED lines=12> */
.L_x_60:
[----:B------:R-:W-:Y:S05]  /*3bc0*/  BSYNC B1 ;  /* 0x0000000000017941 */ /* 0x000fea0003800000 */
.L_x_59:
        /* <DEDUP_REMOVED lines=12> */
.L_x_62:
[----:B------:R-:W-:Y:S05]  /*3c90*/  BSYNC B1 ;  /* 0x0000000000017941 */ /* 0x000fea0003800000 */
.L_x_61:
        /* <DEDUP_REMOVED lines=12> */
.L_x_64:
[----:B------:R-:W-:Y:S05]  /*3d60*/  BSYNC B1 ;  /* 0x0000000000017941 */ /* 0x000fea0003800000 */
.L_x_63:
        /* <DEDUP_REMOVED lines=12> */
.L_x_66:
[----:B------:R-:W-:Y:S05]  /*3e30*/  BSYNC B1 ;  /* 0x0000000000017941 */ /* 0x000fea0003800000 */
.L_x_65:
        /* <DEDUP_REMOVED lines=12> */
.L_x_68:
[----:B------:R-:W-:Y:S05]  /*3f00*/  BSYNC B1 ;  /* 0x0000000000017941 */ /* 0x000fea0003800000 */
.L_x_67:
        /* <DEDUP_REMOVED lines=12> */
.L_x_70:
[----:B------:R-:W-:Y:S05]  /*3fd0*/  BSYNC B1 ;  /* 0x0000000000017941 */ /* 0x000fea0003800000 */
.L_x_69:
        /* <DEDUP_REMOVED lines=12> */
.L_x_72:
[----:B------:R-:W-:Y:S05]  /*40a0*/  BSYNC B1 ;  /* 0x0000000000017941 */ /* 0x000fea0003800000 */
.L_x_71:
        /* <DEDUP_REMOVED lines=12> */
.L_x_74:
[----:B------:R-:W-:Y:S05]  /*4170*/  BSYNC B1 ;  /* 0x0000000000017941 */ /* 0x000fea0003800000 */
.L_x_73:
        /* <DEDUP_REMOVED lines=12> */
.L_x_76:
[----:B------:R-:W-:Y:S05]  /*4240*/  BSYNC B1 ;  /* 0x0000000000017941 */ /* 0x000fea0003800000 */
.L_x_75:
        /* <DEDUP_REMOVED lines=12> */
.L_x_78:
[----:B------:R-:W-:Y:S05]  /*4310*/  BSYNC B1 ;  /* 0x0000000000017941 */ /* 0x000fea0003800000 */
.L_x_77:
        /* <DEDUP_REMOVED lines=12> */
.L_x_80:
[----:B------:R-:W-:Y:S05]  /*43e0*/  BSYNC B1 ;  /* 0x0000000000017941 */ /* 0x000fea0003800000 */
.L_x_79:
        /* <DEDUP_REMOVED lines=12> */
.L_x_82:
[----:B------:R-:W-:Y:S05]  /*44b0*/  BSYNC B1 ;  /* 0x0000000000017941 */ /* 0x000fea0003800000 */
.L_x_81:
        /* <DEDUP_REMOVED lines=12> */
.L_x_84:
[----:B------:R-:W-:Y:S05]  /*4580*/  BSYNC B1 ;  /* 0x0000000000017941 */ /* 0x000fea0003800000 */
.L_x_83:
        /* <DEDUP_REMOVED lines=12> */
.L_x_86:
[----:B------:R-:W-:Y:S05]  /*4650*/  BSYNC B1 ;  /* 0x0000000000017941 */ /* 0x000fea0003800000 */
.L_x_85:
        /* <DEDUP_REMOVED lines=12> */
.L_x_88:
[----:B------:R-:W-:Y:S05]  /*4720*/  BSYNC B1 ;  /* 0x0000000000017941 */ /* 0x000fea0003800000 */
.L_x_87:
        /* <DEDUP_REMOVED lines=12> */
.L_x_90:
[----:B------:R-:W-:Y:S05]  /*47f0*/  BSYNC B1 ;  /* 0x0000000000017941 */ /* 0x000fea0003800000 */
.L_x_89:
        /* <DEDUP_REMOVED lines=12> */
.L_x_92:
[----:B------:R-:W-:Y:S05]  /*48c0*/  BSYNC B1 ;  /* 0x0000000000017941 */ /* 0x000fea0003800000 */
.L_x_91:
        /* <DEDUP_REMOVED lines=12> */
.L_x_94:
[----:B------:R-:W-:Y:S05]  /*4990*/  BSYNC B1 ;  /* 0x0000000000017941 */ /* 0x000fea0003800000 */
.L_x_93:
        /* <DEDUP_REMOVED lines=12> */
.L_x_96:
[----:B------:R-:W-:Y:S05]  /*4a60*/  BSYNC B1 ;  /* 0x0000000000017941 */ /* 0x000fea0003800000 */
.L_x_95:
        /* <DEDUP_REMOVED lines=12> */
.L_x_98:
[----:B------:R-:W-:Y:S05]  /*4b30*/  BSYNC B1 ;  /* 0x0000000000017941 */ /* 0x000fea0003800000 */
.L_x_97:
        /* <DEDUP_REMOVED lines=12> */
.L_x_100:
[----:B------:R-:W-:Y:S05]  /*4c00*/  BSYNC B1 ;  /* 0x0000000000017941 */ /* 0x000fea0003800000 */
.L_x_99:
        /* <DEDUP_REMOVED lines=12> */
.L_x_102:
[----:B------:R-:W-:Y:S05]  /*4cd0*/  BSYNC B1 ;  /* 0x0000000000017941 */ /* 0x000fea0003800000 */
.L_x_101:
        /* <DEDUP_REMOVED lines=12> */
.L_x_104:
[----:B------:R-:W-:Y:S05]  /*4da0*/  BSYNC B1 ;  /* 0x0000000000017941 */ /* 0x000fea0003800000 */
.L_x_103:
        /* <DEDUP_REMOVED lines=12> */
.L_x_106:
[----:B------:R-:W-:Y:S05]  /*4e70*/  BSYNC B1 ;  /* 0x0000000000017941 */ /* 0x000fea0003800000 */
.L_x_105:
        /* <DEDUP_REMOVED lines=12> */
.L_x_108:
[----:B------:R-:W-:Y:S05]  /*4f40*/  BSYNC B1 ;  /* 0x0000000000017941 */ /* 0x000fea0003800000 */
.L_x_107:
        /* <DEDUP_REMOVED lines=12> */
.L_x_110:
[----:B------:R-:W-:Y:S05]  /*5010*/  BSYNC B1 ;  /* 0x0000000000017941 */ /* 0x000fea0003800000 */
.L_x_109:
        /* <DEDUP_REMOVED lines=12> */
.L_x_112:
[----:B------:R-:W-:Y:S05]  /*50e0*/  BSYNC B1 ;  /* 0x0000000000017941 */ /* 0x000fea0003800000 */
.L_x_111:
        /* <DEDUP_REMOVED lines=12> */
.L_x_114:
[----:B------:R-:W-:Y:S05]  /*51b0*/  BSYNC B1 ;  /* 0x0000000000017941 */ /* 0x000fea0003800000 */
.L_x_113:
        /* <DEDUP_REMOVED lines=12> */
.L_x_116:
[----:B------:R-:W-:Y:S05]  /*5280*/  BSYNC B1 ;  /* 0x0000000000017941 */ /* 0x000fea0003800000 */
.L_x_115:
        /* <DEDUP_REMOVED lines=12> */
.L_x_118:
[----:B------:R-:W-:Y:S05]  /*5350*/  BSYNC B1 ;  /* 0x0000000000017941 */ /* 0x000fea0003800000 */
.L_x_117:
        /* <DEDUP_REMOVED lines=12> */
.L_x_120:
[----:B------:R-:W-:Y:S05]  /*5420*/  BSYNC B1 ;  /* 0x0000000000017941 */ /* 0x000fea0003800000 */
.L_x_119:
        /* <DEDUP_REMOVED lines=12> */
.L_x_122:
[----:B------:R-:W-:Y:S05]  /*54f0*/  BSYNC B1 ;  /* 0x0000000000017941 */ /* 0x000fea0003800000 */
.L_x_121:
        /* <DEDUP_REMOVED lines=12> */
.L_x_124:
[----:B------:R-:W-:Y:S05]  /*55c0*/  BSYNC B1 ;  /* 0x0000000000017941 */ /* 0x000fea0003800000 */
.L_x_123:
        /* <DEDUP_REMOVED lines=12> */
.L_x_126:
[----:B------:R-:W-:Y:S05]  /*5690*/  BSYNC B1 ;  /* 0x0000000000017941 */ /* 0x000fea0003800000 */
.L_x_125:
        /* <DEDUP_REMOVED lines=12> */
.L_x_128:
[----:B------:R-:W-:Y:S05]  /*5760*/  BSYNC B1 ;  /* 0x0000000000017941 */ /* 0x000fea0003800000 */
.L_x_127:
        /* <DEDUP_REMOVED lines=12> */
.L_x_130:
[----:B------:R-:W-:Y:S05]  /*5830*/  BSYNC B1 ;  /* 0x0000000000017941 */ /* 0x000fea0003800000 */
.L_x_129:
        /* <DEDUP_REMOVED lines=12> */
.L_x_132:
[----:B------:R-:W-:Y:S05]  /*5900*/  BSYNC B1 ;  /* 0x0000000000017941 */ /* 0x000fea0003800000 */
.L_x_131:
        /* <DEDUP_REMOVED lines=12> */
.L_x_134:
[----:B------:R-:W-:Y:S05]  /*59d0*/  BSYNC B1 ;  /* 0x0000000000017941 */ /* 0x000fea0003800000 */
.L_x_133:
        /* <DEDUP_REMOVED lines=12> */
.L_x_136:
[----:B------:R-:W-:Y:S05]  /*5aa0*/  BSYNC B1 ;  /* 0x0000000000017941 */ /* 0x000fea0003800000 */
.L_x_135:
        /* <DEDUP_REMOVED lines=12> */
.L_x_138:
[----:B------:R-:W-:Y:S05]  /*5b70*/  BSYNC B1 ;  /* 0x0000000000017941 */ /* 0x000fea0003800000 */
.L_x_137:
        /* <DEDUP_REMOVED lines=12> */
.L_x_140:
[----:B------:R-:W-:Y:S05]  /*5c40*/  BSYNC B1 ;  /* 0x0000000000017941 */ /* 0x000fea0003800000 */
.L_x_139:
        /* <DEDUP_REMOVED lines=12> */
.L_x_142:
[----:B------:R-:W-:Y:S05]  /*5d10*/  BSYNC B1 ;  /* 0x0000000000017941 */ /* 0x000fea0003800000 */
.L_x_141:
        /* <DEDUP_REMOVED lines=12> */
.L_x_144:
[----:B------:R-:W-:Y:S05]  /*5de0*/  BSYNC B1 ;  /* 0x0000000000017941 */ /* 0x000fea0003800000 */
.L_x_143:
        /* <DEDUP_REMOVED lines=12> */
.L_x_146:
[----:B------:R-:W-:Y:S05]  /*5eb0*/  BSYNC B1 ;  /* 0x0000000000017941 */ /* 0x000fea0003800000 */
.L_x_145:
        /* <DEDUP_REMOVED lines=12> */
.L_x_148:
[----:B------:R-:W-:Y:S05]  /*5f80*/  BSYNC B1 ;  /* 0x0000000000017941 */ /* 0x000fea0003800000 */
.L_x_147:
        /* <DEDUP_REMOVED lines=12> */
.L_x_150:
[----:B------:R-:W-:Y:S05]  /*6050*/  BSYNC B1 ;  /* 0x0000000000017941 */ /* 0x000fea0003800000 */
.L_x_149:
        /* <DEDUP_REMOVED lines=12> */
.L_x_152:
[----:B------:R-:W-:Y:S05]  /*6120*/  BSYNC B1 ;  /* 0x0000000000017941 */ /* 0x000fea0003800000 */
.L_x_151:
        /* <DEDUP_REMOVED lines=12> */
.L_x_154:
[----:B------:R-:W-:Y:S05]  /*61f0*/  BSYNC B1 ;  /* 0x0000000000017941 */ /* 0x000fea0003800000 */
.L_x_153:
        /* <DEDUP_REMOVED lines=8> */
[----:B0-----:R-:W-:-:S05]  /*6280*/  F2FP.SATFINITE.E4M3.F32.PACK_AB_MERGE_C R19, RZ, R20, RZ ;  /* 0x00000014ff13723e */ /* 0x001fca00048070ff */
[----:B------:R0:W-:Y:S01]  /*6290*/  @!P4 STG.E.U8 desc[UR18][R10.64+0x70], R19 ;  /* 0x000070130a00c986 */ /* 0x0001e2000c101112 */
[----:B------:R-:W-:Y:S05]  /*62a0*/  @P3 BRA `(.L_x_156) ;  /* 0x0000000000043947 */ /* 0x000fea0003800000 */
[----:B------:R0:W5:Y:S02]  /*62b0*/  LDG.E.U8 R7, desc[UR18][R26.64+0x71] ;  /* 0x000071121a077981 */ /* 0x000164000c1e1100 */
.L_x_156:
[----:B------:R-:W-:Y:S05]  /*62c0*/  BSYNC B1 ;  /* 0x0000000000017941 */ /* 0x000fea0003800000 */
.L_x_155:
[----:B-----5:R-:W-:Y:S01]  /*62d0*/  LOP3.LUT R7, R7, 0xff, RZ, 0xc0, !PT ;  /* 0x000000ff07077812 */ /* 0x020fe200078ec0ff */
[----:B------:R-:W-:Y:S01]  /*62e0*/  BSSY B1, `(.L_x_157) ;  /* 0x000000b000017945 */ /* 0x000fe20003800000 */
[----:B------:R-:W-:Y:S02]  /*62f0*/  ISETP.LT.OR P4, PT, R29, 0x79, !P0 ;  /* 0x000000791d00780c */ /* 0x000fe40004781670 */
[----:B------:R-:W-:-:S05]  /*6300*/  F2FP.F16.E4M3.UNPACK_B R7, R7 ;  /* 0x00000007ff07723e */ /* 0x000fca00020006ff */
[----:B------:R-:W-:-:S05]  /*6310*/  HADD2.F32 R20, -RZ, R7.H0_H0 ;  /* 0x20000007ff147230 */ /* 0x000fca0000004100 */
[----:B------:R-:W-:-:S04]  /*6320*/  FMUL R7, R20, R9 ;  /* 0x0000000914077220 */ /* 0x000fc80000400000 */
[----:B------:R-:W-:-:S05]  /*6330*/  FFMA R7, R18, R8, R7 ;  /* 0x0000000812077223 */ /* 0x000fca0000000007 */
[----:B0-----:R-:W-:Y:S02]  /*6340*/  F2FP.SATFINITE.E4M3.F32.PACK_AB_MERGE_C R19, RZ, R7, RZ ;  /* 0x00000007ff13723e */ /* 0x001fe400048070ff */
[----:B------:R-:W-:-:S03]  /*6350*/  PRMT R7, RZ, 0x7610, R7 ;  /* 0x00007610ff077816 */ /* 0x000fc60000000007 */
[----:B------:R0:W-:Y:S01]  /*6360*/  @!P3 STG.E.U8 desc[UR18][R10.64+0x71], R19 ;  /* 0x000071130a00b986 */ /* 0x0001e2000c101112 */
[----:B------:R-:W-:Y:S05]  /*6370*/  @P4 BRA `(.L_x_158) ;  /* 0x0000000000044947 */ /* 0x000fea0003800000 */
[----:B------:R0:W5:Y:S02]  /*6380*/  LDG.E.U8 R7, desc[UR18][R24.64+0x78] ;  /* 0x0000781218077981 */ /* 0x000164000c1e1100 */
.L_x_158:
[----:B------:R-:W-:Y:S05]  /*6390*/  BSYNC B1 ;  /* 0x0000000000017941 */ /* 0x000fea0003800000 */
.L_x_157:
        /* <DEDUP_REMOVED lines=12> */
.L_x_160:
[----:B------:R-:W-:Y:S05]  /*6460*/  BSYNC B1 ;  /* 0x0000000000017941 */ /* 0x000fea0003800000 */
.L_x_159:
        /* <DEDUP_REMOVED lines=12> */
.L_x_162:
[----:B------:R-:W-:Y:S05]  /*6530*/  BSYNC B1 ;  /* 0x0000000000017941 */ /* 0x000fea0003800000 */
.L_x_161:
[----:B-----5:R-:W-:Y:S01]  /*6540*/  LOP3.LUT R7, R7, 0xff, RZ, 0xc0, !PT ;  /* 0x000000ff07077812 */ /* 0x020fe200078ec0ff */
[----:B------:R-:W-:Y:S01]  /*6550*/  BSSY B1, `(.L_x_163) ;  /* 0x000000b000017945 */ /* 0x000fe20003800000 */
[----:B------:R-:W-:Y:S02]  /*6560*/  ISETP.LT.OR P1, PT, R29, 0x7a, !P1 ;  /* 0x0000007a1d00780c */ /* 0x000fe40004f21670 */
[----:B------:R-:W-:-:S05]  /*6570*/  F2FP.F16.E4M3.UNPACK_B R7, R7 ;  /* 0x00000007ff07723e */ /* 0x000fca00020006ff */
[----:B01----:R-:W-:Y:S01]  /*6580*/  HADD2.F32 R12, -RZ, R7.H0_H0 ;  /* 0x20000007ff0c7230 */ /* 0x003fe20000004100 */
[----:B------:R-:W-:-:S04]  /*6590*/  PRMT R7, RZ, 0x7610, R7 ;  /* 0x00007610ff077816 */ /* 0x000fc80000000007 */
[----:B------:R-:W-:-:S04]  /*65a0*/  FMUL R12, R12, R9 ;  /* 0x000000090c0c7220 */ /* 0x000fc80000400000 */
[----:B------:R-:W-:-:S05]  /*65b0*/  FFMA R12, R17, R8, R12 ;  /* 0x00000008110c7223 */ /* 0x000fca000000000c */
[----:B------:R-:W-:-:S05]  /*65c0*/  F2FP.SATFINITE.E4M3.F32.PACK_AB_MERGE_C R13, RZ, R12, RZ ;  /* 0x0000000cff0d723e */ /* 0x000fca00048070ff */
[----:B------:R0:W-:Y:S01]  /*65d0*/  @!P3 STG.E.U8 desc[UR18][R10.64+0x78], R13 ;  /* 0x0000780d0a00b986 */ /* 0x0001e2000c101112 */
[----:B------:R-:W-:Y:S05]  /*65e0*/  @P1 BRA `(.L_x_164) ;  /* 0x0000000000041947 */ /* 0x000fea0003800000 */
[----:B------:R1:W5:Y:S02]  /*65f0*/  LDG.E.U8 R7, desc[UR18][R26.64+0x79] ;  /* 0x000079121a077981 */ /* 0x000364000c1e1100 */
.L_x_164:
[----:B------:R-:W-:Y:S05]  /*6600*/  BSYNC B1 ;  /* 0x0000000000017941 */ /* 0x000fea0003800000 */
.L_x_163:
[----:B------:R-:W-:Y:S05]  /*6610*/  @P1 BRA `(.L_x_165) ;  /* 0x0000001000281947 */ /* 0x000fea0003800000 */
[----:B-----5:R-:W-:-:S04]  /*6620*/  LOP3.LUT R7, R7, 0xff, RZ, 0xc0, !PT ;  /* 0x000000ff07077812 */ /* 0x020fc800078ec0ff */
[----:B------:R-:W-:-:S05]  /*6630*/  F2FP.F16.E4M3.UNPACK_B R7, R7 ;  /* 0x00000007ff07723e */ /* 0x000fca00020006ff */
[----:B------:R-:W-:-:S05]  /*6640*/  HADD2.F32 R12, -RZ, R7.H0_H0 ;  /* 0x20000007ff0c7230 */ /* 0x000fca0000004100 */
[----:B------:R-:W-:-:S04]  /*6650*/  FMUL R7, R12, R9 ;  /* 0x000000090c077220 */ /* 0x000fc80000400000 */
[----:B------:R-:W-:-:S05]  /*6660*/  FFMA R7, R16, R8, R7 ;  /* 0x0000000810077223 */ /* 0x000fca0000000007 */
[----:B------:R-:W-:-:S05]  /*6670*/  F2FP.SATFINITE.E4M3.F32.PACK_AB_MERGE_C R7, RZ, R7, RZ ;  /* 0x00000007ff07723e */ /* 0x000fca00048070ff */
[----:B------:R0:W-:Y:S01]  /*6680*/  STG.E.U8 desc[UR18][R10.64+0x79], R7 ;  /* 0x000079070a007986 */ /* 0x0001e2000c101112 */
[----:B------:R-:W-:Y:S05]  /*6690*/  BRA `(.L_x_165) ;  /* 0x0000001000087947 */ /* 0x000fea0003800000 */
.L_x_36:
[----:B------:R-:W-:Y:S01]  /*66a0*/  ISETP.GE.AND P1, PT, R34, 0x1, PT ;  /* 0x000000012200780c */ /* 0x000fe20003f26270 */
[-C--:B--2---:R-:W-:Y:S01]  /*66b0*/  FMUL R143, R143, R8.reuse ;  /* 0x000000088f8f7220 */ /* 0x084fe20000400000 */
[-C--:B------:R-:W-:Y:S01]  /*66c0*/  FMUL R138, R138, R8.reuse ;  /* 0x000000088a8a7220 */ /* 0x080fe20000400000 */
[----:B------:R-:W-:Y:S01]  /*66d0*/  ISETP.GE.AND P0, PT, R34, 0x9, PT ;  /* 0x000000092200780c */ /* 0x000fe20003f06270 */
[-C--:B------:R-:W-:Y:S01]  /*66e0*/  FMUL R141, R141, R8.reuse ;  /* 0x000000088d8d7220 */ /* 0x080fe20000400000 */
[C---:B------:R-:W-:Y:S01]  /*66f0*/  ISETP.LT.OR P4, PT, R29.reuse, 0x1, !P1 ;  /* 0x000000011d00780c */ /* 0x040fe20004f81670 */
[-C--:B------:R-:W-:Y:S01]  /*6700*/  FMUL R136, R136, R8.reuse ;  /* 0x0000000888887220 */ /* 0x080fe20000400000 */
[----:B------:R-:W-:Y:S01]  /*6710*/  ISETP.LT.OR P5, PT, R29, 0x2, !P1 ;  /* 0x000000021d00780c */ /* 0x000fe20004fa1670 */
[-C--:B------:R-:W-:Y:S01]  /*6720*/  FMUL R139, R139, R8.reuse ;  /* 0x000000088b8b7220 */ /* 0x080fe20000400000 */
[----:B------:R-:W-:Y:S01]  /*6730*/  F2FP.SATFINITE.E4M3.F32.PACK_AB_MERGE_C R143, RZ, R143, RZ ;  /* 0x0000008fff8f723e */ /* 0x000fe200048070ff */
[----:B------:R-:W-:Y:S01]  /*6740*/  FMUL R134, R134, R8 ;  /* 0x0000000886867220 */ /* 0x000fe20000400000 */
[----:B------:R-:W-:Y:S01]  /*6750*/  F2FP.SATFINITE.E4M3.F32.PACK_AB_MERGE_C R7, RZ, R138, RZ ;  /* 0x0000008aff07723e */ /* 0x000fe200048070ff */
[-C--:B------:R-:W-:Y:S01]  /*6760*/  FMUL R137, R137, R8.reuse ;  /* 0x0000000889897220 */ /* 0x080fe20000400000 */
[C---:B------:R-:W-:Y:S01]  /*6770*/  ISETP.LT.OR P3, PT, R29.reuse, 0x1, !P0 ;  /* 0x000000011d00780c */ /* 0x040fe20004761670 */
[-C--:B------:R-:W-:Y:S01]  /*6780*/  FMUL R132, R132, R8.reuse ;  /* 0x0000000884847220 */ /* 0x080fe20000400000 */
[----:B------:R-:W-:Y:S01]  /*6790*/  ISETP.LT.OR P6, PT, R29, 0xa, !P1 ;  /* 0x0000000a1d00780c */ /* 0x000fe20004fc1670 */
[-C--:B------:R-:W-:Y:S01]  /*67a0*/  FMUL R135, R135, R8.reuse ;  /* 0x0000000887877220 */ /* 0x080fe20000400000 */
[----:B------:R-:W-:Y:S01]  /*67b0*/  F2FP.SATFINITE.E4M3.F32.PACK_AB_MERGE_C R141, RZ, R141, RZ ;  /* 0x0000008dff8d723e */ /* 0x000fe200048070ff */
[----:B------:R-:W-:Y:S01]  /*67c0*/  @!P4 STG.E.U8 desc[UR18][R12.64], R143 ;  /* 0x0000008f0c00c986 */ /* 0x000fe2000c101112 */
[C---:B------:R-:W-:Y:S01]  /*67d0*/  ISETP.LT.OR P4, PT, R29.reuse, 0x2, !P0 ;  /* 0x000000021d00780c */ /* 0x040fe20004781670 */
[----:B------:R-:W-:Y:S01]  /*67e0*/  FMUL R130, R130, R8 ;  /* 0x0000000882827220 */ /* 0x000fe20000400000 */
[----:B------:R-:W-:Y:S01]  /*67f0*/  F2FP.SATFINITE.E4M3.F32.PACK_AB_MERGE_C R25, RZ, R136, RZ ;  /* 0x00000088ff19723e */ /* 0x000fe200048070ff */
[----:B------:R0:W-:Y:S01]  /*6800*/  @!P5 STG.E.U8 desc[UR18][R12.64+0x1], R7 ;  /* 0x000001070c00d986 */ /* 0x0001e2000c101112 */
[----:B------:R-:W-:Y:S01]  /*6810*/  ISETP.LT.OR P5, PT, R29, 0x9, !P1 ;  /* 0x000000091d00780c */ /* 0x000fe20004fa1670 */
[-C--:B------:R-:W-:Y:S01]  /*6820*/  FMUL R133, R133, R8.reuse ;  /* 0x0000000885857220 */ /* 0x080fe20000400000 */
[----:B------:R-:W-:Y:S01]  /*6830*/  F2FP.SATFINITE.E4M3.F32.PACK_AB_MERGE_C R139, RZ, R139, RZ ;  /* 0x0000008bff8b723e */ /* 0x000fe200048070ff */
[----:B------:R-:W-:Y:S01]  /*6840*/  @!P3 STG.E.U8 desc[UR18][R10.64], R141 ;  /* 0x0000008d0a00b986 */ /* 0x000fe2000c101112 */
[----:B------:R-:W-:Y:S01]  /*6850*/  ISETP.LT.OR P3, PT, R29, 0x9, !P0 ;  /* 0x000000091d00780c */ /* 0x000fe20004761670 */
[-C--:B------:R-:W-:Y:S01]  /*6860*/  FMUL R128, R128, R8.reuse ;  /* 0x0000000880807220 */ /* 0x080fe20000400000 */
[----:B------:R-:W-:Y:S01]  /*6870*/  F2FP.SATFINITE.E4M3.F32.PACK_AB_MERGE_C R137, RZ, R137, RZ ;  /* 0x00000089ff89723e */ /* 0x000fe200048070ff */
[-C--:B------:R-:W-:Y:S01]  /*6880*/  FMUL R131, R131, R8.reuse ;  /* 0x0000000883837220 */ /* 0x080fe20000400000 */
[----:B------:R-:W-:Y:S01]  /*6890*/  F2FP.SATFINITE.E4M3.F32.PACK_AB_MERGE_C R135, RZ, R135, RZ ;  /* 0x00000087ff87723e */ /* 0x000fe200048070ff */
[----:B------:R1:W-:Y:S01]  /*68a0*/  @!P4 STG.E.U8 desc[UR18][R10.64+0x1], R25 ;  /* 0x000001190a00c986 */ /* 0x0003e2000c101112 */
[C---:B------:R-:W-:Y:S01]  /*68b0*/  ISETP.LT.OR P4, PT, R29.reuse, 0xa, !P0 ;  /* 0x0000000a1d00780c */ /* 0x040fe20004781670 */
[----:B------:R-:W-:Y:S01]  /*68c0*/  FMUL R126, R126, R8 ;  /* 0x000000087e7e7220 */ /* 0x000fe20000400000 */
[----:B0-----:R-:W-:Y:S01]  /*68d0*/  F2FP.SATFINITE.E4M3.F32.PACK_AB_MERGE_C R7, RZ, R134, RZ ;  /* 0x00000086ff07723e */ /* 0x001fe200048070ff */
[----:B------:R-:W-:Y:S01]  /*68e0*/  @!P5 STG.E.U8 desc[UR18][R12.64+0x8], R139 ;  /* 0x0000088b0c00d986 */ /* 0x000fe2000c101112 */
[----:B------:R-:W-:Y:S01]  /*68f0*/  ISETP.LT.OR P5, PT, R29, 0x11, !P1 ;  /* 0x000000111d00780c */ /* 0x000fe20004fa1670 */
[-C--:B------:R-:W-:Y:S01]  /*6900*/  FMUL R129, R129, R8.reuse ;  /* 0x0000000881817220 */ /* 0x080fe20000400000 */
[----:B------:R-:W-:Y:S01]  /*6910*/  F2FP.SATFINITE.E4M3.F32.PACK_AB_MERGE_C R133, RZ, R133, RZ ;  /* 0x00000085ff85723e */ /* 0x000fe200048070ff */
[----:B------:R0:W-:Y:S01]  /*6920*/  @!P6 STG.E.U8 desc[UR18][R12.64+0x9], R7 ;  /* 0x000009070c00e986 */ /* 0x0001e2000c101112 */
[----:B------:R-:W-:Y:S01]  /*6930*/  ISETP.LT.OR P6, PT, R29, 0x12, !P1 ;  /* 0x000000121d00780c */ /* 0x000fe20004fc1670 */
[----:B------:R-:W-:Y:S01]  /*6940*/  FMUL R124, R124, R8 ;  /* 0x000000087c7c7220 */ /* 0x000fe20000400000 */
[----:B------:R-:W-:Y:S01]  /*6950*/  F2FP.SATFINITE.E4M3.F32.PACK_AB_MERGE_C R131, RZ, R131, RZ ;  /* 0x00000083ff83723e */ /* 0x000fe200048070ff */
[----:B------:R-:W-:Y:S01]  /*6960*/  @!P3 STG.E.U8 desc[UR18][R10.64+0x8], R137 ;  /* 0x000008890a00b986 */ /* 0x000fe2000c101112 */
[----:B-1----:R-:W-:Y:S01]  /*6970*/  F2FP.SATFINITE.E4M3.F32.PACK_AB_MERGE_C R25, RZ, R132, RZ ;  /* 0x00000084ff19723e */ /* 0x002fe200048070ff */
[-C--:B------:R-:W-:Y:S01]  /*6980*/  FMUL R127, R127, R8.reuse ;  /* 0x000000087f7f7220 */ /* 0x080fe20000400000 */
[C---:B------:R-:W-:Y:S01]  /*6990*/  ISETP.LT.OR P3, PT, R29.reuse, 0x11, !P0 ;  /* 0x000000111d00780c */ /* 0x040fe20004761670 */
[-C--:B------:R-:W-:Y:S01]  /*69a0*/  FMUL R122, R122, R8.reuse ;  /* 0x000000087a7a7220 */ /* 0x080fe20000400000 */
[----:B------:R-:W-:Y:S01]  /*69b0*/  F2FP.SATFINITE.E4M3.F32.PACK_AB_MERGE_C R129, RZ, R129, RZ ;  /* 0x00000081ff81723e */ /* 0x000fe200048070ff */
[----:B------:R1:W-:Y:S01]  /*69c0*/  @!P4 STG.E.U8 desc[UR18][R10.64+0x9], R25 ;  /* 0x000009190a00c986 */ /* 0x0003e2000c101112 */
[----:B------:R-:W-:Y:S01]  /*69d0*/  ISETP.LT.OR P4, PT, R29, 0x12, !P0 ;  /* 0x000000121d00780c */ /* 0x000fe20004781670 */
[----:B------:R-:W-:Y:S01]  /*69e0*/  FMUL R125, R125, R8 ;  /* 0x000000087d7d7220 */ /* 0x000fe20000400000 */
[----:B0-----:R-:W-:Y:S01]  /*69f0*/  F2FP.SATFINITE.E4M3.F32.PACK_AB_MERGE_C R7, RZ, R130, RZ ;  /* 0x00000082ff07723e */ /* 0x001fe200048070ff */
[----:B------:R-:W-:Y:S01]  /*6a00*/  @!P5 STG.E.U8 desc[UR18][R12.64+0x10], R135 ;  /* 0x000010870c00d986 */ /* 0x000fe2000c101112 */
[C---:B------:R-:W-:Y:S01]  /*6a10*/  ISETP.LT.OR P5, PT, R29.reuse, 0x19, !P1 ;  /* 0x000000191d00780c */ /* 0x040fe20004fa1670 */
[-C--:B------:R-:W-:Y:S01]  /*6a20*/  FMUL R120, R120, R8.reuse ;  /* 0x0000000878787220 */ /* 0x080fe20000400000 */
[----:B------:R-:W-:Y:S01]  /*6a30*/  F2FP.SATFINITE.E4M3.F32.PACK_AB_MERGE_C R127, RZ, R127, RZ ;  /* 0x0000007fff7f723e */ /* 0x000fe200048070ff */
[----:B------:R0:W-:Y:S01]  /*6a40*/  @!P6 STG.E.U8 desc[UR18][R12.64+0x11], R7 ;  /* 0x000011070c00e986 */ /* 0x0001e2000c101112 */
[----:B------:R-:W-:Y:S01]  /*6a50*/  ISETP.LT.OR P6, PT, R29, 0x1a, !P1 ;  /* 0x0000001a1d00780c */ /* 0x000fe20004fc1670 */
[-C--:B------:R-:W-:Y:S01]  /*6a60*/  FMUL R123, R123, R8.reuse ;  /* 0x000000087b7b7220 */ /* 0x080fe20000400000 */
[----:B------:R-:W-:Y:S01]  /*6a70*/  FMUL R118, R118, R8 ;  /* 0x0000000876767220 */ /* 0x000fe20000400000 */
[----:B-1----:R-:W-:Y:S01]  /*6a80*/  F2FP.SATFINITE.E4M3.F32.PACK_AB_MERGE_C R25, RZ, R128, RZ ;  /* 0x00000080ff19723e */ /* 0x002fe200048070ff */
[----:B------:R-:W-:Y:S01]  /*6a90*/  @!P3 STG.E.U8 desc[UR18][R10.64+0x10], R133 ;  /* 0x000010850a00b986 */ /* 0x000fe2000c101112 */
[----:B------:R-:W-:Y:S01]  /*6aa0*/  ISETP.LT.OR P3, PT, R29, 0x19, !P0 ;  /* 0x000000191d00780c */ /* 0x000fe20004761670 */
        /* <DEDUP_REMOVED lines=35> */
[----:B------:R-:W-:Y:S01]  /*6ce0*/  ISETP.LT.OR P3, PT, R29, 0x29, !P0 ;  /* 0x000000291d00780c */ /* 0x000fe20004761670 */
[-C--:B------:R-:W-:Y:S01]  /*6cf0*/  FMUL R111, R111, R8.reuse ;  /* 0x000000086f6f7220 */ /* 0x080fe20000400000 */
[-C--:B------:R-:W-:Y:S01]  /*6d00*/  FMUL R106, R106, R8.reuse ;  /* 0x000000086a6a7220 */ /* 0x080fe20000400000 */
        /* <DEDUP_REMOVED lines=104> */
[----:B------:R-:W-:-:S02]  /*7390*/  ISETP.LT.OR P3, PT, R29, 0x59, !P0 ;  /* 0x000000591d00780c */ /* 0x000fc40004761670 */
[----:B------:R-:W-:Y:S01]  /*73a0*/  F2FP.SATFINITE.E4M3.F32.PACK_AB_MERGE_C R21, RZ, R21, RZ ;  /* 0x00000015ff15723e */ /* 0x000fe200048070ff */
[----:B------:R1:W-:Y:S01]  /*73b0*/  @!P4 STG.E.U8 desc[UR18][R10.64+0x51], R25 ;  /* 0x000051190a00c986 */ /* 0x0003e2000c101112 */
[C---:B------:R-:W-:Y:S02]  /*73c0*/  ISETP.LT.OR P4, PT, R29.reuse, 0x5a, !P0 ;  /* 0x0000005a1d00780c */ /* 0x040fe40004781670 */
[----:B0-----:R-:W-:Y:S01]  /*73d0*/  F2FP.SATFINITE.E4M3.F32.PACK_AB_MERGE_C R7, RZ, R94, RZ ;  /* 0x0000005eff07723e */ /* 0x001fe200048070ff */
[----:B------:R-:W-:Y:S01]  /*73e0*/  @!P5 STG.E.U8 desc[UR18][R12.64+0x58], R99 ;  /* 0x000058630c00d986 */ /* 0x000fe2000c101112 */
[C---:B------:R-:W-:Y:S02]  /*73f0*/  ISETP.LT.OR P5, PT, R29.reuse, 0x61, !P1 ;  /* 0x000000611d00780c */ /* 0x040fe40004fa1670 */
[----:B------:R-:W-:Y:S01]  /*7400*/  F2FP.SATFINITE.E4M3.F32.PACK_AB_MERGE_C R15, RZ, R15, RZ ;  /* 0x0000000fff0f723e */ /* 0x000fe200048070ff */
[----:B------:R0:W-:Y:S01]  /*7410*/  @!P6 STG.E.U8 desc[UR18][R12.64+0x59], R7 ;  /* 0x000059070c00e986 */ /* 0x0001e2000c101112 */
[----:B------:R-:W-:-:S02]  /*7420*/  ISETP.LT.OR P6, PT, R29, 0x62, !P1 ;  /* 0x000000621d00780c */ /* 0x000fc40004fc1670 */
[----:B------:R-:W-:Y:S01]  /*7430*/  F2FP.SATFINITE.E4M3.F32.PACK_AB_MERGE_C R17, RZ, R17, RZ ;  /* 0x00000011ff11723e */ /* 0x000fe200048070ff */
[----:B------:R-:W-:Y:S01]  /*7440*/  @!P3 STG.E.U8 desc[UR18][R10.64+0x58], R97 ;  /* 0x000058610a00b986 */ /* 0x000fe2000c101112 */
[----:B-1----:R-:W-:Y:S02]  /*7450*/  F2FP.SATFINITE.E4M3.F32.PACK_AB_MERGE_C R25, RZ, R92, RZ ;  /* 0x0000005cff19723e */ /* 0x002fe400048070ff */
[----:B------:R-:W-:-:S03]  /*7460*/  ISETP.LT.OR P3, PT, R29, 0x61, !P0 ;  /* 0x000000611d00780c */ /* 0x000fc60004761670 */
[----:B------:R1:W-:Y:S01]  /*7470*/  @!P4 STG.E.U8 desc[UR18][R10.64+0x59], R25 ;  /* 0x000059190a00c986 */ /* 0x0003e2000c101112 */
[C---:B------:R-:W-:Y:S02]  /*7480*/  ISETP.LT.OR P4, PT, R29.reuse, 0x62, !P0 ;  /* 0x000000621d00780c */ /* 0x040fe40004781670 */
[----:B0-----:R-:W-:Y:S01]  /*7490*/  F2FP.SATFINITE.E4M3.F32.PACK_AB_MERGE_C R7, RZ, R90, RZ ;  /* 0x0000005aff07723e */ /* 0x001fe200048070ff */
[----:B------:R-:W-:Y:S01]  /*74a0*/  @!P5 STG.E.U8 desc[UR18][R12.64+0x60], R93 ;  /* 0x0000605d0c00d986 */ /* 0x000fe2000c101112 */
[----:B------:R-:W-:-:S03]  /*74b0*/  ISETP.LT.OR P5, PT, R29, 0x69, !P1 ;  /* 0x000000691d00780c */ /* 0x000fc60004fa1670 */
[----:B------:R0:W-:Y:S01]  /*74c0*/  @!P6 STG.E.U8 desc[UR18][R12.64+0x61], R7 ;  /* 0x000061070c00e986 */ /* 0x0001e2000c101112 */
[C---:B------:R-:W-:Y:S02]  /*74d0*/  ISETP.LT.OR P6, PT, R29.reuse, 0x6a, !P1 ;  /* 0x0000006a1d00780c */ /* 0x040fe40004fc1670 */
[----:B-1----:R-:W-:Y:S01]  /*74e0*/  F2FP.SATFINITE.E4M3.F32.PACK_AB_MERGE_C R25, RZ, R88, RZ ;  /* 0x00000058ff19723e */ /* 0x002fe200048070ff */
[----:B------:R-:W-:Y:S01]  /*74f0*/  @!P3 STG.E.U8 desc[UR18][R10.64+0x60], R95 ;  /* 0x0000605f0a00b986 */ /* 0x000fe2000c101112 */
        /* <DEDUP_REMOVED lines=11> */
[----:B------:R-:W-:Y:S01]  /*75b0*/  @!P4 STG.E.U8 desc[UR18][R10.64+0x69], R25 ;  /* 0x000069190a00c986 */ /* 0x000fe2000c101112 */
[C---:B------:R-:W-:Y:S02]  /*75c0*/  ISETP.LT.OR P4, PT, R29.reuse, 0x79, !P1 ;  /* 0x000000791d00780c */ /* 0x040fe40004f81670 */
[C---:B------:R-:W-:Y:S01]  /*75d0*/  ISETP.LT.OR P1, PT, R29.reuse, 0x7a, !P1 ;  /* 0x0000007a1d00780c */ /* 0x040fe20004f21670 */
[----:B------:R1:W-:Y:S01]  /*75e0*/  @!P5 STG.E.U8 desc[UR18][R12.64+0x70], R23 ;  /* 0x000070170c00d986 */ /* 0x0003e2000c101112 */
[C---:B------:R-:W-:Y:S02]  /*75f0*/  ISETP.LT.OR P5, PT, R29.reuse, 0x72, !P0 ;  /* 0x000000721d00780c */ /* 0x040fe400047a1670 */
[----:B0-----:R-:W-:Y:S01]  /*7600*/  F2FP.SATFINITE.E4M3.F32.PACK_AB_MERGE_C R7, RZ, R18, RZ ;  /* 0x00000012ff07723e */ /* 0x001fe200048070ff */
[----:B------:R0:W-:Y:S01]  /*7610*/  @!P6 STG.E.U8 desc[UR18][R12.64+0x71], R19 ;  /* 0x000071130c00e986 */ /* 0x0001e2000c101112 */
[C---:B------:R-:W-:Y:S02]  /*7620*/  ISETP.LT.OR P6, PT, R29.reuse, 0x79, !P0 ;  /* 0x000000791d00780c */ /* 0x040fe400047c1670 */
[----:B------:R-:W-:Y:S01]  /*7630*/  ISETP.LT.OR P0, PT, R29, 0x7a, !P0 ;  /* 0x0000007a1d00780c */ /* 0x000fe20004701670 */
[----:B------:R2:W-:Y:S01]  /*7640*/  @!P3 STG.E.U8 desc[UR18][R10.64+0x70], R21 ;  /* 0x000070150a00b986 */ /* 0x0005e2000c101112 */
[----:B-1----:R-:W-:-:S05]  /*7650*/  F2FP.SATFINITE.E4M3.F32.PACK_AB_MERGE_C R23, RZ, R16, RZ ;  /* 0x00000010ff17723e */ /* 0x002fca00048070ff */
[----:B------:R2:W-:Y:S01]  /*7660*/  @!P5 STG.E.U8 desc[UR18][R10.64+0x71], R7 ;  /* 0x000071070a00d986 */ /* 0x0005e2000c101112 */
[----:B0-----:R-:W-:-:S03]  /*7670*/  F2FP.SATFINITE.E4M3.F32.PACK_AB_MERGE_C R19, RZ, R14, RZ ;  /* 0x0000000eff13723e */ /* 0x001fc600048070ff */
[----:B------:R2:W-:Y:S04]  /*7680*/  @!P4 STG.E.U8 desc[UR18][R12.64+0x78], R15 ;  /* 0x0000780f0c00c986 */ /* 0x0005e8000c101112 */
[----:B------:R2:W-:Y:S04]  /*7690*/  @!P1 STG.E.U8 desc[UR18][R12.64+0x79], R19 ;  /* 0x000079130c009986 */ /* 0x0005e8000c101112 */
[----:B------:R2:W-:Y:S04]  /*76a0*/  @!P6 STG.E.U8 desc[UR18][R10.64+0x78], R17 ;  /* 0x000078110a00e986 */ /* 0x0005e8000c101112 */
[----:B------:R2:W-:Y:S02]  /*76b0*/  @!P0 STG.E.U8 desc[UR18][R10.64+0x79], R23 ;  /* 0x000079170a008986 */ /* 0x0005e4000c101112 */
.L_x_165:
[----:B------:R-:W-:Y:S05]  /*76c0*/  BSYNC B0 ;  /* 0x0000000000007941 */ /* 0x000fea0003800000 */
.L_x_35:
[----:B------:R-:W-:Y:S01]  /*76d0*/  ULDC UR6, c[0x0][0xc] ;  /* 0x0000030000067ab9 */ /* 0x000fe20000000800 */
[----:B------:R-:W-:Y:S01]  /*76e0*/  ULDC UR7, c[0x0][0x10] ;  /* 0x0000040000077ab9 */ /* 0x000fe20000000800 */
[----:B0-2--5:R-:W0:Y:S01]  /*76f0*/  LDC R7, c[0x0][0x14] ;  /* 0x00000500ff077b82 */ /* 0x025e220000000800 */
[----:B------:R-:W-:Y:S01]  /*7700*/  UIMAD.WIDE.U32 UR6, UR6, UR7, URZ ;  /* 0x00000007060672a5 */ /* 0x000fe2000f8e003f */
[----:B----4-:R-:W-:Y:S01]  /*7710*/  PRMT R11, RZ, 0x7610, R11 ;  /* 0x00007610ff0b7816 */ /* 0x010fe2000000000b */
[----:B------:R-:W-:-:S04]  /*7720*/  IMAD.MOV.U32 R10, RZ, RZ, -0x1 ;  /* 0xffffffffff0a7424 */ /* 0x000fc800078e00ff */
[----:B0-----:R-:W-:-:S04]  /*7730*/  IMAD.WIDE.U32 R2, R7, UR6, R2 ;  /* 0x0000000607027c25 */ /* 0x001fc8000f8e0002 */
[----:B------:R-:W-:Y:S01]  /*7740*/  IMAD R7, R7, UR7, RZ ;  /* 0x0000000707077c24 */ /* 0x000fe2000f8e02ff */
[----:B------:R-:W-:Y:S02]  /*7750*/  ULDC.64 UR6, c[0x0][0x650] ;  /* 0x0001940000067ab9 */ /* 0x000fe40000000a00 */
[----:B------:R-:W-:Y:S01]  /*7760*/  ISETP.GE.U32.AND P0, PT, R2, UR6, PT ;  /* 0x0000000602007c0c */ /* 0x000fe2000bf06070 */
[----:B------:R-:W-:Y:S02]  /*7770*/  IMAD.IADD R3, R3, 0x1, R7 ;  /* 0x0000000103037824 */ /* 0x000fe400078e0207 */
[----:B------:R-:W-:-:S03]  /*7780*/  IMAD.MOV.U32 R7, RZ, RZ, -0x1 ;  /* 0xffffffffff077424 */ /* 0x000fc600078e00ff */
[----:B------:R-:W-:-:S13]  /*7790*/  ISETP.GE.U32.AND.EX P0, PT, R3, UR7, PT, P0 ;  /* 0x0000000703007c0c */ /* 0x000fda000bf06100 */
[----:B------:R-:W-:Y:S05]  /*77a0*/  @P0 BRA `(.L_x_166) ;  /* 0x0000000400600947 */ /* 0x000fea0003800000 */
[----:B------:R-:W0:Y:S01]  /*77b0*/  S2R R22, SR_CTAID.X ;  /* 0x0000000000167919 */ /* 0x000e220000002500 */
[----:B------:R-:W2:Y:S01]  /*77c0*/  LDC.64 R16, c[0x0][0x628] ;  /* 0x00018a00ff107b82 */ /* 0x000ea20000000a00 */
[----:B------:R-:W-:Y:S01]  /*77d0*/  ULDC UR6, c[0x0][0x150] ;  /* 0x0000540000067ab9 */ /* 0x000fe20000000800 */
[----:B------:R-:W-:Y:S01]  /*77e0*/  IMAD.MOV.U32 R14, RZ, RZ, R2 ;  /* 0x000000ffff0e7224 */ /* 0x000fe200078e0002 */
[----:B------:R-:W4:Y:S01]  /*77f0*/  S2R R24, SR_CTAID.Y ;  /* 0x0000000000187919 */ /* 0x000f220000002600 */
[----:B------:R-:W-:-:S04]  /*7800*/  IMAD.MOV.U32 R15, RZ, RZ, R3 ;  /* 0x000000ffff0f7224 */ /* 0x000fc800078e0003 */
[----:B------:R-:W1:Y:S08]  /*7810*/  LDC R25, c[0x0][0x144] ;  /* 0x00005100ff197b82 */ /* 0x000e700000000800 */
[----:B------:R-:W1:Y:S08]  /*7820*/  LDC R18, c[0x0][0x630] ;  /* 0x00018c00ff127b82 */ /* 0x000e700000000800 */
[----:B------:R-:W1:Y:S01]  /*7830*/  LDC.64 R20, c[0x0][0x620] ;  /* 0x00018800ff147b82 */ /* 0x000e620000000a00 */
[----:B--2---:R-:W-:-:S04]  /*7840*/  ISETP.NE.U32.AND P0, PT, R16, RZ, PT ;  /* 0x000000ff1000720c */ /* 0x004fc80003f05070 */
[----:B------:R-:W-:Y:S02]  /*7850*/  ISETP.NE.AND.EX P0, PT, R17, RZ, PT, P0 ;  /* 0x000000ff1100720c */ /* 0x000fe40003f05300 */
[----:B0-----:R-:W-:-:S05]  /*7860*/  I2FP.F32.U32 R7, R22 ;  /* 0x0000001600077245 */ /* 0x001fca0000201000 */
[----:B------:R-:W-:-:S04]  /*7870*/  FMUL R7, R7, UR6 ;  /* 0x0000000607077c20 */ /* 0x000fc80008400000 */
[----:B------:R0:W2:Y:S02]  /*7880*/  F2I.U32.TRUNC.NTZ R23, R7 ;  /* 0x0000000700177305 */ /* 0x0000a4000020f000 */
[----:B----4-:R-:W-:Y:S05]  /*7890*/  @!P0 BRA `(.L_x_167) ;  /* 0x0000000000288947 */ /* 0x010fea0003800000 */
[----:B0-----:R-:W0:Y:S02]  /*78a0*/  LDC R7, c[0x0][0x634] ;  /* 0x00018d00ff077b82 */ /* 0x001e240000000800 */
        /* <DEDUP_REMOVED lines=9> */
.L_x_167:
[-CC-:B-1----:R-:W-:Y:S01]  /*7940*/  SHF.R.U64 R19, R14, R18.reuse, R15.reuse ;  /* 0x000000120e137219 */ /* 0x182fe2000000120f */
[----:B------:R-:W1:Y:S01]  /*7950*/  LDC.64 R30, c[0x0][0x640] ;  /* 0x00019000ff1e7b82 */ /* 0x000e620000000a00 */
[----:B0-----:R-:W-:Y:S01]  /*7960*/  SHF.R.U32.HI R7, RZ, R18, R15 ;  /* 0x00000012ff077219 */ /* 0x001fe2000001160f */
[----:B--2---:R-:W-:Y:S01]  /*7970*/  IMAD.MOV R23, RZ, RZ, -R23 ;  /* 0x000000ffff177224 */ /* 0x004fe200078e0a17 */
[----:B------:R-:W-:Y:S01]  /*7980*/  IADD3 R13, P0, RZ, -R19, RZ ;  /* 0x80000013ff0d7210 */ /* 0x000fe20007f1e0ff */
[----:B------:R-:W-:Y:S02]  /*7990*/  ULDC UR6, c[0x0][0x154] ;  /* 0x0000550000067ab9 */ /* 0x000fe40000000800 */
[----:B------:R-:W-:Y:S02]  /*79a0*/  IMAD R25, R25, R23, R22 ;  /* 0x0000001719197224 */ /* 0x000fe400078e0216 */
[----:B------:R-:W0:Y:S01]  /*79b0*/  LDC R14, c[0x0][0x618] ;  /* 0x00018600ff0e7b82 */ /* 0x000e220000000800 */
[----:B------:R-:W-:-:S02]  /*79c0*/  IMAD.X R7, RZ, RZ, ~R7, P0 ;  /* 0x000000ffff077224 */ /* 0x000fc400000e0e07 */
[----:B------:R-:W-:-:S04]  /*79d0*/  IMAD.WIDE.U32 R10, R13, R20, R2 ;  /* 0x000000140d0a7225 */ /* 0x000fc800078e0002 */
[----:B------:R-:W-:Y:S01]  /*79e0*/  IMAD R12, R7, R20, RZ ;  /* 0x00000014070c7224 */ /* 0x000fe200078e02ff */
[----:B---3--:R-:W2:Y:S03]  /*79f0*/  LDC R26, c[0x0][0x608] ;  /* 0x00018200ff1a7b82 */ /* 0x008ea60000000800 */
[----:B------:R-:W-:Y:S02]  /*7a00*/  IMAD R7, R13, R21, R12 ;  /* 0x000000150d077224 */ /* 0x000fe400078e020c */
[----:B------:R-:W-:Y:S02]  /*7a10*/  IMAD.MOV.U32 R13, RZ, RZ, 0x1 ;  /* 0x00000001ff0d7424 */ /* 0x000fe400078e00ff */
[----:B------:R-:W-:Y:S01]  /*7a20*/  IMAD.IADD R7, R11, 0x1, R7 ;  /* 0x000000010b077824 */ /* 0x000fe200078e0207 */
[----:B------:R-:W3:Y:S01]  /*7a30*/  LDC R28, c[0x0][0x658] ;  /* 0x00019600ff1c7b82 */ /* 0x000ee20000000800 */
[----:B------:R-:W-:-:S02]  /*7a40*/  I2FP.F32.U32 R11, R24 ;  /* 0x00000018000b7245 */ /* 0x000fc40000201000 */
[----:B-1----:R-:W-:-:S03]  /*7a50*/  ISETP.NE.U32.AND P0, PT, R30, RZ, PT ;  /* 0x000000ff1e00720c */ /* 0x002fc60003f05070 */
[----:B------:R-:W-:Y:S01]  /*7a60*/  FMUL R12, R11, UR6 ;  /* 0x000000060b0c7c20 */ /* 0x000fe20008400000 */
[----:B------:R-:W-:Y:S01]  /*7a70*/  ISETP.NE.AND.EX P0, PT, R31, RZ, PT, P0 ;  /* 0x000000ff1f00720c */ /* 0x000fe20003f05300 */
[----:B------:R-:W1:Y:S01]  /*7a80*/  LDC R23, c[0x0][0x148] ;  /* 0x00005200ff177b82 */ /* 0x000e620000000800 */
[-CC-:B0-----:R-:W-:Y:S01]  /*7a90*/  SHF.R.U64 R18, R10, R14.reuse, R7.reuse ;  /* 0x0000000e0a127219 */ /* 0x181fe20000001207 */
[----:B------:R0:W4:Y:S01]  /*7aa0*/  F2I.U32.TRUNC.NTZ R20, R12 ;  /* 0x0000000c00147305 */ /* 0x000122000020f000 */
[----:B------:R-:W-:Y:S01]  /*7ab0*/  SHF.R.U32.HI R7, RZ, R14, R7 ;  /* 0x0000000eff077219 */ /* 0x000fe20000011607 */
[----:B------:R-:W-:-:S04]  /*7ac0*/  IMAD.MOV.U32 R11, RZ, RZ, -0x1 ;  /* 0xffffffffff0b7424 */ /* 0x000fc800078e00ff */
[----:B------:R-:W0:Y:S01]  /*7ad0*/  LDC R22, c[0x0][0x600] ;  /* 0x00018000ff167b82 */ /* 0x000e220000000800 */
[-CC-:B--2---:R-:W-:Y:S02]  /*7ae0*/  SHF.R.U64 R16, R18, R26.reuse, R7.reuse ;  /* 0x0000001a12107219 */ /* 0x184fe40000001207 */
[----:B------:R-:W-:-:S05]  /*7af0*/  SHF.R.U32.HI R7, RZ, R26, R7 ;  /* 0x0000001aff077219 */ /* 0x000fca0000011607 */
[----:B------:R-:W2:Y:S01]  /*7b00*/  LDC R29, c[0x0][0x648] ;  /* 0x00019200ff1d7b82 */ /* 0x000ea20000000800 */
[-C--:B---3--:R-:W-:Y:S02]  /*7b10*/  SHF.L.U32 R10, R11, R28.reuse, RZ ;  /* 0x0000001c0b0a7219 */ /* 0x088fe400000006ff */
[--C-:B------:R-:W-:Y:S02]  /*7b20*/  SHF.R.U64 R21, R16, R28, R7.reuse ;  /* 0x0000001c10157219 */ /* 0x100fe40000001207 */
[----:B------:R-:W-:Y:S02]  /*7b30*/  LOP3.LUT R27, RZ, R10, RZ, 0x33, !PT ;  /* 0x0000000aff1b7212 */ /* 0x000fe400078e33ff */
[-C--:B------:R-:W-:Y:S01]  /*7b40*/  SHF.R.U32.HI R11, RZ, R28.reuse, R7 ;  /* 0x0000001cff0b7219 */ /* 0x080fe20000011607 */
[----:B------:R-:W3:Y:S01]  /*7b50*/  LDC R32, c[0x0][0x638] ;  /* 0x00018e00ff207b82 */ /* 0x000ee20000000800 */
[----:B------:R-:W-:Y:S01]  /*7b60*/  SHF.L.U32 R26, R13, R28, RZ ;  /* 0x0000001c0d1a7219 */ /* 0x000fe200000006ff */
[----:B------:R-:W-:-:S06]  /*7b70*/  IMAD.MOV.U32 R10, RZ, RZ, R21 ;  /* 0x000000ffff0a7224 */ /* 0x000fcc00078e0015 */
[----:B------:R-:W0:Y:S01]  /*7b80*/  LDC R33, c[0x0][0x610] ;  /* 0x00018400ff217b82 */ /* 0x000e220000000800 */
[----:B----4-:R-:W-:Y:S05]  /*7b90*/  @!P0 BRA `(.L_x_168) ;  /* 0x0000000000288947 */ /* 0x010fea0003800000 */
[----:B------:R-:W4:Y:S02]  /*7ba0*/  LDC R10, c[0x0][0x64c] ;  /* 0x00019300ff0a7b82 */ /* 0x000f240000000800 */
[----:B----4-:R-:W-:-:S05]  /*7bb0*/  IADD3 R7, P0, R21, R10, RZ ;  /* 0x0000000a15077210 */ /* 0x010fca0007f1e0ff */
[----:B------:R-:W-:-:S04]  /*7bc0*/  IMAD.X R17, RZ, RZ, R11, P0 ;  /* 0x000000ffff117224 */ /* 0x000fc800000e060b */
[----:B------:R-:W-:-:S04]  /*7bd0*/  IMAD.WIDE.U32 R10, R17, R30, RZ ;  /* 0x0000001e110a7225 */ /* 0x000fc800078e00ff */
[----:B0-----:R-:W-:-:S04]  /*7be0*/  IMAD.WIDE.U32 R12, P0, R7, R31, R10 ;  /* 0x0000001f070c7225 */ /* 0x001fc8000780000a */
[----:B------:R-:W-:-:S04]  /*7bf0*/  IMAD.WIDE.U32 R10, R7, R30, RZ ;  /* 0x0000001e070a7225 */ /* 0x000fc800078e00ff */
[----:B------:R-:W-:Y:S01]  /*7c00*/  IMAD.X R15, RZ, RZ, RZ, P0 ;  /* 0x000000ffff0f7224 */ /* 0x000fe200000e06ff */
[----:B------:R-:W-:Y:S01]  /*7c10*/  IADD3 RZ, P0, R11, R12, RZ ;  /* 0x0000000c0bff7210 */ /* 0x000fe20007f1e0ff */
[----:B------:R-:W-:-:S04]  /*7c20*/  IMAD.MOV.U32 R14, RZ, RZ, R13 ;  /* 0x000000ffff0e7224 */ /* 0x000fc800078e000d */
[----:B------:R-:W-:-:S08]  /*7c30*/  IMAD.WIDE.U32.X R10, R17, R31, R14, P0 ;  /* 0x0000001f110a7225 */ /* 0x000fd000000e040e */
.L_x_168:
[----:B--2---:R-:W-:Y:S01]  /*7c40*/  SHF.R.U64 R7, R10, R29, R11 ;  /* 0x0000001d0a077219 */ /* 0x004fe2000000120b */
[----:B0-----:R-:W-:Y:S01]  /*7c50*/  VIADD R11, R22, 0xffffffff ;  /* 0xffffffff160b7836 */ /* 0x001fe20000000000 */
[----:B------:R-:W-:Y:S01]  /*7c60*/  LOP3.LUT R28, R16, R27, RZ, 0xc0, !PT ;  /* 0x0000001b101c7212 */ /* 0x000fe200078ec0ff */
[----:B------:R-:W-:Y:S02]  /*7c70*/  IMAD.MOV R20, RZ, RZ, -R20 ;  /* 0x000000ffff147224 */ /* 0x000fe400078e0a14 */
[----:B------:R-:W-:Y:S01]  /*7c80*/  IMAD.MOV R10, RZ, RZ, -R7 ;  /* 0x000000ffff0a7224 */ /* 0x000fe200078e0a07 */
[----:B------:R-:W-:Y:S01]  /*7c90*/  LOP3.LUT R18, R18, R11, RZ, 0xc0, !PT ;  /* 0x0000000b12127212 */ /* 0x000fe200078ec0ff */
[----:B------:R-:W-:Y:S02]  /*7ca0*/  IMAD R28, R26, R7, R28 ;  /* 0x000000071a1c7224 */ /* 0x000fe400078e021c */
[----:B-1----:R-:W-:Y:S02]  /*7cb0*/  @P2 IMAD R25, R23, R20, R24 ;  /* 0x0000001417192224 */ /* 0x002fe400078e0218 */
[----:B---3--:R-:W-:-:S02]  /*7cc0*/  IMAD R7, R10, R32, R21 ;  /* 0x000000200a077224 */ /* 0x008fc400078e0215 */
[----:B------:R-:W-:Y:S02]  /*7cd0*/  IMAD R28, R28, R33, R25 ;  /* 0x000000211c1c7224 */ /* 0x000fe400078e0219 */
[----:B------:R-:W-:Y:S02]  /*7ce0*/  IMAD R7, R7, R22, R18 ;  /* 0x0000001607077224 */ /* 0x000fe400078e0212 */
[----:B------:R-:W-:-:S03]  /*7cf0*/  IMAD.MOV.U32 R11, RZ, RZ, 0x1 ;  /* 0x00000001ff0b7424 */ /* 0x000fc600078e00ff */
[----:B------:R-:W-:Y:S02]  /*7d00*/  SEL R10, R7, R28, !P2 ;  /* 0x0000001c070a7207 */ /* 0x000fe40005000000 */
[----:B------:R-:W-:Y:S01]  /*7d10*/  SEL R28, R28, R7, !P2 ;  /* 0x000000071c1c7207 */ /* 0x000fe20005000000 */
[----:B------:R-:W-:-:S07]  /*7d20*/  IMAD.MOV.U32 R7, RZ, RZ, R19 ;  /* 0x000000ffff077224 */ /* 0x000fce00078e0013 */
.L_x_166:
[----:B------:R-:W-:Y:S01]  /*7d30*/  UIADD3 UR5, UR9, UR5, URZ ;  /* 0x0000000509057290 */ /* 0x000fe2000fffe03f */
[----:B------:R-:W-:Y:S01]  /*7d40*/  LOP3.LUT P0, RZ, R11, 0xff, RZ, 0xc0, !PT ;  /* 0x000000ff0bff7812 */ /* 0x000fe2000780c0ff */
[----:B------:R-:W-:Y:S02]  /*7d50*/  IMAD.MOV.U32 R11, RZ, RZ, R28 ;  /* 0x000000ffff0b7224 */ /* 0x000fe400078e001c */
[----:B------:R-:W-:Y:S02]  /*7d60*/  USHF.R.U32.HI UR6, URZ, 0x2, UR5 ;  /* 0x000000023f067899 */ /* 0x000fe40008011605 */
[----:B------:R-:W-:Y:S02]  /*7d70*/  UISETP.GT.U32.AND UP1, UPT, UR5, 0x3, UPT ;  /* 0x000000030500788c */ /* 0x000fe4000bf24070 */
[----:B------:R-:W-:Y:S02]  /*7d80*/  ULOP3.LUT UR6, UR6, 0x1, URZ, 0xc0, !UPT ;  /* 0x0000000106067892 */ /* 0x000fe4000f8ec03f */
[----:B------:R-:W-:-:S02]  /*7d90*/  UISETP.LT.U32.AND UP1, UPT, UR9, 0x4, UP1 ;  /* 0x000000040900788c */ /* 0x000fc40008f21070 */
[----:B------:R-:W-:Y:S02]  /*7da0*/  UISETP.NE.U32.AND UP0, UPT, UR6, 0x1, UPT ;  /* 0x000000010600788c */ /* 0x000fe4000bf05070 */
[----:B------:R-:W-:Y:S02]  /*7db0*/  USEL UR7, URZ, 0x1, !UP1 ;  /* 0x000000013f077887 */ /* 0x000fe4000c800000 */
[----:B------:R-:W-:Y:S02]  /*7dc0*/  UISETP.GT.U32.AND UP0, UPT, UR9, 0x3, !UP0 ;  /* 0x000000030900788c */ /* 0x000fe4000c704070 */
[----:B------:R-:W-:Y:S02]  /*7dd0*/  ULOP3.LUT UR5, UR5, 0x3, URZ, 0xc0, !UPT ;  /* 0x0000000305057892 */ /* 0x000fe4000f8ec03f */
[----:B------:R-:W-:-:S04]  /*7de0*/  USEL UR6, URZ, 0x1, !UP0 ;  /* 0x000000013f067887 */ /* 0x000fc8000c000000 */
[----:B------:R-:W-:Y:S01]  /*7df0*/  ULOP3.LUT UR4, UR6, UR4, UR7, 0x96, !UPT ;  /* 0x0000000406047292 */ /* 0x000fe2000f8e9607 */
[----:B------:R-:W-:Y:S11]  /*7e00*/  @P0 BRA `(.L_x_169) ;  /* 0xffffff9000f00947 */ /* 0x000ff6000383ffff */
[----:B------:R-:W-:Y:S05]  /*7e10*/  EXIT ;  /* 0x000000000000794d */ /* 0x000fea0003800000 */
.L_x_7:
[----:B0-----:R-:W-:Y:S01]  /*7e20*/  ULDC.64 UR4, c[0x0][0x650] ;  /* 0x0001940000047ab9 */ /* 0x001fe20000000a00 */
        /* <DEDUP_REMOVED lines=25> */
.L_x_171:
[----:B------:R-:W0:Y:S01]  /*7fc0*/  LDC.64 R28, c[0x0][0x640] ;  /* 0x00019000ff1c7b82 */ /* 0x000e220000000a00 */
[-CC-:B------:R-:W-:Y:S01]  /*7fd0*/  SHF.R.U64 R21, R16, R6.reuse, R17.reuse ;  /* 0x0000000610157219 */ /* 0x180fe20000001211 */
[----:B------:R-:W-:Y:S01]  /*7fe0*/  IMAD.MOV.U32 R31, RZ, RZ, 0x1 ;  /* 0x00000001ff1f7424 */ /* 0x000fe200078e00ff */
[----:B------:R-:W-:Y:S02]  /*7ff0*/  SHF.R.U32.HI R5, RZ, R6, R17 ;  /* 0x00000006ff057219 */ /* 0x000fe40000011611 */
        /* <DEDUP_REMOVED lines=9> */
[----:B0-----:R-:W-:Y:S01]  /*8090*/  ISETP.NE.U32.AND P0, PT, R28, RZ, PT ;  /* 0x000000ff1c00720c */ /* 0x001fe20003f05070 */
[----:B------:R-:W-:-:S03]  /*80a0*/  IMAD.MOV.U32 R11, RZ, RZ, -0x1 ;  /* 0xffffffffff0b7424 */ /* 0x000fc600078e00ff */
[----:B------:R-:W-:Y:S02]  /*80b0*/  ISETP.NE.AND.EX P0, PT, R29, RZ, PT, P0 ;  /* 0x000000ff1d00720c */ /* 0x000fe40003f05300 */
[----:B------:R-:W0:Y:S01]  /*80c0*/  LDC R24, c[0x0][0x600] ;  /* 0x00018000ff187b82 */ /* 0x000e220000000800 */
[-CC-:B-1----:R-:W-:Y:S02]  /*80d0*/  SHF.R.U64 R18, R10, R14.reuse, R5.reuse ;  /* 0x0000000e0a127219 */ /* 0x182fe40000001205 */
[----:B------:R-:W-:-:S05]  /*80e0*/  SHF.R.U32.HI R5, RZ, R14, R5 ;  /* 0x0000000eff057219 */ /* 0x000fca0000011605 */
        /* <DEDUP_REMOVED lines=21> */
.L_x_172:
[----:B-1----:R-:W-:Y:S01]  /*8240*/  SHF.R.U64 R6, R10, R25, R11 ;  /* 0x000000190a067219 */ /* 0x002fe2000000120b */
[----:B0-----:R-:W-:Y:S01]  /*8250*/  VIADD R11, R24, 0xffffffff ;  /* 0xffffffff180b7836 */ /* 0x001fe20000000000 */
[----:B------:R-:W-:Y:S01]  /*8260*/  SHF.L.U32 R9, R31, R26, RZ ;  /* 0x0000001a1f097219 */ /* 0x000fe200000006ff */
[----:B------:R-:W-:Y:S01]  /*8270*/  @P2 IMAD R12, R13, R20, R8 ;  /* 0x000000140d0c2224 */ /* 0x000fe200078e0208 */
[----:B------:R-:W-:Y:S01]  /*8280*/  LOP3.LUT R5, R22, R33, RZ, 0xc0, !PT ;  /* 0x0000002116057212 */ /* 0x000fe200078ec0ff */
[----:B------:R-:W-:Y:S01]  /*8290*/  IMAD.MOV R10, RZ, RZ, -R6 ;  /* 0x000000ffff0a7224 */ /* 0x000fe200078e0a06 */
[----:B------:R-:W-:Y:S01]  /*82a0*/  LOP3.LUT R18, R18, R11, RZ, 0xc0, !PT ;  /* 0x0000000b12127212 */ /* 0x000fe200078ec0ff */
[----:B------:R-:W-:Y:S02]  /*82b0*/  IMAD.MOV.U32 R8, RZ, RZ, 0x1 ;  /* 0x00000001ff087424 */ /* 0x000fe400078e00ff */
[----:B------:R-:W-:Y:S02]  /*82c0*/  IMAD R9, R9, R6, R5 ;  /* 0x0000000609097224 */ /* 0x000fe400078e0205 */
[----:B--2---:R-:W-:-:S02]  /*82d0*/  IMAD R5, R10, R27, R23 ;  /* 0x0000001b0a057224 */ /* 0x004fc400078e0217 */
[----:B---3--:R-:W-:Y:S02]  /*82e0*/  IMAD R6, R9, R30, R12 ;  /* 0x0000001e09067224 */ /* 0x008fe400078e020c */
[----:B------:R-:W-:Y:S01]  /*82f0*/  IMAD R9, R5, R24, R18 ;  /* 0x0000001805097224 */ /* 0x000fe200078e0212 */
[----:B------:R-:W-:Y:S01]  /*8300*/  PRMT R5, R8, 0x7610, R5 ;  /* 0x0000761008057816 */ /* 0x000fe20000000005 */
[----:B------:R-:W-:-:S03]  /*8310*/  IMAD.MOV.U32 R15, RZ, RZ, R21 ;  /* 0x000000ffff0f7224 */ /* 0x000fc600078e0015 */
[----:B------:R-:W-:Y:S02]  /*8320*/  SEL R16, R9, R6, !P2 ;  /* 0x0000000609107207 */ /* 0x000fe40005000000 */
[----:B------:R-:W-:-:S07]  /*8330*/  SEL R6, R6, R9, !P2 ;  /* 0x0000000906067207 */ /* 0x000fce0005000000 */
.L_x_170:
[----:B------:R-:W-:-:S08]  /*8340*/  NOP ;  /* 0x0000000000007918 */ /* 0x000fd00000000000 */
[----:B------:R-:W0:-:S00]  /*8350*/  USETMAXREG.DEALLOC.CTAPOOL 0x28 ;  /* 0x00000028000079c8 */ /* 0x000e0000080e0500 */
[----:B0-----:R-:W-:-:S13]  /*8360*/  ISETP.NE.AND P0, PT, R7, RZ, PT ;  /* 0x000000ff0700720c */ /* 0x001fda0003f05270 */
[----:B------:R-:W-:Y:S05]  /*8370*/  @P0 EXIT ;  /* 0x000000000000094d */ /* 0x000fea0003800000 */
[----:B------:R-:W-:Y:S01]  /*8380*/  LOP3.LUT P0, RZ, R5, 0xff, RZ, 0xc0, !PT ;  /* 0x000000ff05ff7812 */ /* 0x000fe2000780c0ff */
[----:B------:R-:W-:Y:S02]  /*8390*/  IMAD.MOV.U32 R14, RZ, RZ, 0x1 ;  /* 0x00000001ff0e7424 */ /* 0x000fe400078e00ff */
[----:B------:R-:W-:-:S10]  /*83a0*/  IMAD.MOV.U32 R13, RZ, RZ, RZ ;  /* 0x000000ffff0d7224 */ /* 0x000fd400078e00ff */
[----:B------:R-:W-:Y:S05]  /*83b0*/  @!P0 BRA `(.L_x_173) ;  /* 0x0000000c00748947 */ /* 0x000fea0003800000 */
[----:B------:R-:W0:Y:S01]  /*83c0*/  LDC R5, c[0x0][0x28c] ;  /* 0x0000a300ff057b82 */ /* 0x000e220000000800 */
[----:B------:R-:W-:Y:S01]  /*83d0*/  UMOV UR14, 0x1 ;  /* 0x00000001000e7882 */ /* 0x000fe20000000000 */
[----:B------:R-:W-:Y:S01]  /*83e0*/  ULDC UR9, c[0x0][0xc] ;  /* 0x0000030000097ab9 */ /* 0x000fe20000000800 */
[----:B------:R-:W-:Y:S01]  /*83f0*/  ULDC UR12, c[0x0][0x10] ;  /* 0x00000400000c7ab9 */ /* 0x000fe20000000800 */
[----:B------:R-:W-:Y:S01]  /*8400*/  ULDC UR5, c[0x0][0x658] ;  /* 0x0001960000057ab9 */ /* 0x000fe20000000800 */
[----:B------:R-:W-:Y:S01]  /*8410*/  UMOV UR7, 0xffffffff ;  /* 0xffffffff00077882 */ /* 0x000fe20000000000 */
[----:B------:R-:W-:Y:S01]  /*8420*/  BSSY B0, `(.L_x_173) ;  /* 0x00000d6000007945 */ /* 0x000fe20003800000 */
[----:B------:R-:W-:Y:S01]  /*8430*/  USHF.L.U32 UR7, UR7, UR5, URZ ;  /* 0x0000000507077299 */ /* 0x000fe2000800063f */
[----:B------:R-:W1:Y:S01]  /*8440*/  S2UR UR8, SR_CgaCtaId ;  /* 0x00000000000879c3 */ /* 0x000e620000008800 */
[----:B------:R-:W-:Y:S01]  /*8450*/  USHF.L.U32 UR5, UR14, UR5, URZ ;  /* 0x000000050e057299 */ /* 0x000fe2000800063f */
[----:B------:R-:W-:Y:S01]  /*8460*/  IMAD.MOV.U32 R11, RZ, RZ, 0x1 ;  /* 0x00000001ff0b7424 */ /* 0x000fe200078e00ff */
[----:B------:R-:W-:Y:S01]  /*8470*/  LOP3.LUT R17, R4, 0x2, RZ, 0xfc, !PT ;  /* 0x0000000204117812 */ /* 0x000fe200078efcff */
[----:B------:R-:W-:Y:S01]  /*8480*/  IMAD.MOV.U32 R14, RZ, RZ, 0x1 ;  /* 0x00000001ff0e7424 */ /* 0x000fe200078e00ff */
[----:B------:R-:W-:Y:S01]  /*8490*/  ULDC UR4, c[0x0][0x600] ;  /* 0x0001800000047ab9 */ /* 0x000fe20000000800 */
[----:B------:R-:W-:Y:S01]  /*84a0*/  IMAD.MOV.U32 R13, RZ, RZ, RZ ;  /* 0x000000ffff0d7224 */ /* 0x000fe200078e00ff */
[----:B------:R-:W-:Y:S01]  /*84b0*/  UMOV UR15, 0x5 ;  /* 0x00000005000f7882 */ /* 0x000fe20000000000 */
[----:B------:R-:W-:-:S02]  /*84c0*/  UIADD3 UR4, UR4, -0x1, URZ ;  /* 0xffffffff04047890 */ /* 0x000fc4000fffe03f */
[----:B------:R-:W-:Y:S01]  /*84d0*/  ULOP3.LUT UR7, URZ, UR7, URZ, 0x33, !UPT ;  /* 0x000000073f077292 */ /* 0x000fe2000f8e333f */
[----:B------:R-:W-:Y:S01]  /*84e0*/  ULDC.64 UR30, c[0x0][0x198] ;  /* 0x00006600001e7ab9 */ /* 0x000fe20000000a00 */
[----:B0-----:R-:W-:-:S05]  /*84f0*/  VIADD R5, R5, 0x3f ;  /* 0x0000003f05057836 */ /* 0x001fca0000000000 */
[----:B------:R-:W-:Y:S01]  /*8500*/  SHF.R.S32.HI R8, RZ, 0x1f, R5 ;  /* 0x0000001fff087819 */ /* 0x000fe20000011405 */
[----:B-1----:R-:W-:-:S03]  /*8510*/  ULOP3.LUT UR10, UR8, 0x1, URZ, 0xc0, !UPT ;  /* 0x00000001080a7892 */ /* 0x002fc6000f8ec03f */
[----:B------:R-:W-:Y:S01]  /*8520*/  LEA.HI R8, R8, R5, RZ, 0x6 ;  /* 0x0000000508087211 */ /* 0x000fe200078f30ff */
[----:B------:R-:W-:Y:S02]  /*8530*/  USHF.R.U32.HI UR28, URZ, 0x1, UR8 ;  /* 0x000000013f1c7899 */ /* 0x000fe40008011608 */
[----:B------:R-:W-:Y:S01]  /*8540*/  USHF.L.U32 UR6, UR8, 0x6, URZ ;  /* 0x0000000608067899 */ /* 0x000fe2000800063f */
[----:B------:R-:W-:Y:S01]  /*8550*/  SHF.R.S32.HI R12, RZ, 0x6, R8 ;  /* 0x00000006ff0c7819 */ /* 0x000fe20000011408 */
[----:B------:R-:W-:Y:S02]  /*8560*/  USHF.L.U32 UR27, UR8, 0xc, URZ ;  /* 0x0000000c081b7899 */ /* 0x000fe4000800063f */
[----:B------:R-:W-:Y:S02]  /*8570*/  ULOP3.LUT UR8, UR8, 0xfffffffe, URZ, 0xc0, !UPT ;  /* 0xfffffffe08087892 */ /* 0x000fe4000f8ec03f */
[----:B------:R-:W-:Y:S01]  /*8580*/  UISETP.GT.U32.AND UP0, UPT, UR10, 0xffff, UPT ;  /* 0x0000ffff0a00788c */ /* 0x000fe2000bf04070 */
[----:B------:R-:W-:Y:S01]  /*8590*/  VIADD R10, R12, 0x1 ;  /* 0x000000010c0a7836 */ /* 0x000fe20000000000 */
[----:B------:R-:W-:-:S02]  /*85a0*/  USHF.L.U32 UR13, UR14, UR8, URZ ;  /* 0x000000080e0d7299 */ /* 0x000fc4000800063f */
[----:B------:R-:W-:Y:S02]  /*85b0*/  ULOP3.LUT UR11, UR8, 0x1, URZ, 0xfc, !UPT ;  /* 0x00000001080b7892 */ /* 0x000fe4000f8efc3f */
[----:B------:R-:W-:Y:S02]  /*85c0*/  UIMAD.WIDE.U32 UR8, UR9, UR12, URZ ;  /* 0x0000000c090872a5 */ /* 0x000fe4000f8e003f */
[----:B------:R-:W-:Y:S01]  /*85d0*/  USEL UR10, UR10, 0xffff, !UP0 ;  /* 0x0000ffff0a0a7887 */ /* 0x000fe2000c000000 */
[----:B------:R-:W-:Y:S01]  /*85e0*/  ULDC UR12, c[0x0][0x14] ;  /* 0x00000500000c7ab9 */ /* 0x000fe20000000800 */
[----:B------:R-:W-:Y:S02]  /*85f0*/  USHF.L.U32 UR11, UR14, UR11, URZ ;  /* 0x0000000b0e0b7299 */ /* 0x000fe4000800063f */
[----:B------:R-:W-:Y:S02]  /*8600*/  UIMAD.WIDE.U32 UR24, UR8, UR12, URZ ;  /* 0x0000000c081872a5 */ /* 0x000fe4000f8e003f */
[----:B------:R-:W-:-:S02]  /*8610*/  UIMAD UR14, UR9, UR12, URZ ;  /* 0x0000000c090e72a4 */ /* 0x000fc4000f8e023f */
[----:B------:R-:W-:Y:S02]  /*8620*/  ULOP3.LUT UR10, UR10, 0xffff, URZ, 0xc0, !UPT ;  /* 0x0000ffff0a0a7892 */ /* 0x000fe4000f8ec03f */
[----:B------:R-:W-:Y:S02]  /*8630*/  ULOP3.LUT UR6, UR6, 0x40, URZ, 0xc0, !UPT ;  /* 0x0000004006067892 */ /* 0x000fe4000f8ec03f */
[----:B------:R-:W-:Y:S02]  /*8640*/  ULOP3.LUT UR13, UR13, UR11, URZ, 0xfc, !UPT ;  /* 0x0000000b0d0d7292 */ /* 0x000fe4000f8efc3f */
[----:B------:R-:W-:Y:S02]  /*8650*/  UIADD3 UR14, UR25, UR14, URZ ;  /* 0x0000000e190e7290 */ /* 0x000fe4000fffe03f */
[----:B------:R-:W-:-:S12]  /*8660*/  USHF.L.U32 UR15, UR15, UR10, URZ ;  /* 0x0000000a0f0f7299 */ /* 0x000fd8000800063f */
.L_x_184:
[----:B------:R-:W-:-:S03]  /*8670*/  UMOV UR8, 0xffffffff ;  /* 0xffffffff00087882 */ /* 0x000fc60000000000 */
[----:B------:R-:W-:Y:S05]  /*8680*/  BRA.DIV UR8, `(.L_x_174) ;  /* 0x0000000e08b07947 */ /* 0x000fea000b800000 */
[----:B------:R-:W-:-:S13]  /*8690*/  ELECT P0, URZ, PT ;  /* 0x00000000003f782f */ /* 0x000fda0003800000 */
.L_x_195:
[----:B------:R-:W0:Y:S01]  /*86a0*/  LDC R5, c[0x0][0x28c] ;  /* 0x0000a300ff057b82 */ /* 0x000e220000000800 */
[----:B------:R-:W-:Y:S01]  /*86b0*/  BSSY B1, `(.L_x_175) ;  /* 0x000003b000017945 */ /* 0x000fe20003800000 */
[----:B0-----:R-:W-:-:S13]  /*86c0*/  ISETP.LT.OR P0, PT, R5, 0x1, !P0 ;  /* 0x000000010500780c */ /* 0x001fda0004701670 */
[----:B------:R-:W-:Y:S05]  /*86d0*/  @P0 BRA `(.L_x_176) ;  /* 0x0000000000e00947 */ /* 0x000fea0003800000 */
[----:B------:R-:W-:Y:S01]  /*86e0*/  LEA R8, R6, UR28, 0x1 ;  /* 0x0000001c06087c11 */ /* 0x000fe2000f8e08ff */
[----:B------:R-:W-:Y:S01]  /*86f0*/  IMAD.MOV.U32 R21, RZ, RZ, RZ ;  /* 0x000000ffff157224 */ /* 0x000fe200078e00ff */
[----:B------:R-:W-:Y:S01]  /*8700*/  LEA R16, R16, UR6, 0x7 ;  /* 0x0000000610107c11 */ /* 0x000fe2000f8e38ff */
[----:B------:R-:W-:Y:S02]  /*8710*/  IMAD.MOV.U32 R5, RZ, RZ, R10 ;  /* 0x000000ffff057224 */ /* 0x000fe400078e000a */
[----:B------:R-:W-:Y:S02]  /*8720*/  IMAD.MOV.U32 R6, RZ, RZ, R14 ;  /* 0x000000ffff067224 */ /* 0x000fe400078e000e */
[----:B------:R-:W-:Y:S02]  /*8730*/  IMAD.MOV.U32 R7, RZ, RZ, R13 ;  /* 0x000000ffff077224 */ /* 0x000fe400078e000d */
[----:B------:R-:W-:-:S07]  /*8740*/  IMAD.SHL.U32 R18, R8, 0x40, RZ ;  /* 0x0000004008127824 */ /* 0x000fce00078e00ff */
.L_x_179:
[----:B------:R-:W0:Y:S01]  /*8750*/  S2R R9, SR_CgaCtaId ;  /* 0x0000000000097919 */ /* 0x000e220000008800 */
[----:B------:R-:W-:Y:S02]  /*8760*/  MOV R8, 0x400 ;  /* 0x0000040000087802 */ /* 0x000fe40000000f00 */
[----:B------:R-:W-:Y:S02]  /*8770*/  LOP3.LUT P1, RZ, R0, 0x7f, RZ, 0xc0, !PT ;  /* 0x0000007f00ff7812 */ /* 0x000fe4000782c0ff */
[----:B0-----:R-:W-:Y:S02]  /*8780*/  LEA R20, R9, R8, 0x18 ;  /* 0x0000000809147211 */ /* 0x001fe400078ec0ff */
[----:B------:R-:W-:-:S09]  /*8790*/  SHF.L.U32 R8, R6, 0x1f, RZ ;  /* 0x0000001f06087819 */ /* 0x000fd200000006ff */
[----:B------:R-:W0:Y:S01]  /*87a0*/  @!P1 LDC R9, c[0x0][0x500] ;  /* 0x00014000ff099b82 */ /* 0x000e220000000800 */
[----:B------:R-:W-:-:S04]  /*87b0*/  IMAD R19, R7, 0x8, R20 ;  /* 0x0000000807137824 */ /* 0x000fc800078e0214 */
[----:B------:R-:W1:Y:S02]  /*87c0*/  SYNCS.PHASECHK.TRANS64.TRYWAIT P0, [R19+URZ+0x20], R8 ;  /* 0x00002008130075a7 */ /* 0x000e64000800017f */
[----:B-1----:R-:W-:Y:S05]  /*87d0*/  @!P0 BRA `(.L_x_177) ;  /* 0x0000000c007c8947 */ /* 0x002fea0003800000 */
.L_x_196:
[----:B-1----:R-:W-:Y:S01]  /*87e0*/  PRMT R8, R17, 0x9910, RZ ;  /* 0x0000991011087816 */ /* 0x002fe200000000ff */
[----:B0-----:R0:W-:Y:S03]  /*87f0*/  @!P1 SYNCS.ARRIVE.TRANS64 RZ, [R19+URZ], R9 ;  /* 0x0000000913ff99a7 */ /* 0x0011e6000800003f */
[----:B------:R-:W-:-:S13]  /*8800*/  ISETP.NE.AND P0, PT, R8, 0x2, PT ;  /* 0x000000020800780c */ /* 0x000fda0003f05270 */
[----:B0-----:R-:W-:Y:S05]  /*8810*/  @P0 BRA `(.L_x_178) ;  /* 0x0000000000040947 */ /* 0x001fea0003800000 */
[----:B------:R-:W-:Y:S01]  /*8820*/  BPT.TRAP 0x1 ;  /* 0x000000040000795c */ /* 0x000fe20000300000 */
.L_x_178:
[----:B------:R-:W-:Y:S01]  /*8830*/  R2UR UR8, R7 ;  /* 0x00000000070872ca */ /* 0x000fe200000e0000 */
[----:B------:R-:W-:Y:S01]  /*8840*/  VIADD R5, R5, 0xffffffff ;  /* 0xffffffff05057836 */ /* 0x000fe20000000000 */
[----:B------:R-:W-:Y:S01]  /*8850*/  R2UR UR22, R20 ;  /* 0x00000000141672ca */ /* 0x000fe200000e0000 */
[----:B------:R-:W-:Y:S01]  /*8860*/  UIADD3 UR16, UP0, UR30, 0xf0, URZ ;  /* 0x000000f01e107890 */ /* 0x000fe2000ff1e03f */
[----:B------:R-:W-:Y:S01]  /*8870*/  R2UR UR23, R18 ;  /* 0x00000000121772ca */ /* 0x000fe200000e0000 */
[----:B------:R-:W-:Y:S01]  /*8880*/  UIADD3 UR32, UP1, UR30, 0x1f0, URZ ;  /* 0x000001f01e207890 */ /* 0x000fe2000ff3e03f */
[----:B------:R-:W-:Y:S01]  /*8890*/  R2UR UR9, R19 ;  /* 0x00000000130972ca */ /* 0x000fe200000e0000 */
[----:B------:R-:W-:Y:S01]  /*88a0*/  UIADD3.X UR17, URZ, UR31, URZ, UP0, !UPT ;  /* 0x0000001f3f117290 */ /* 0x000fe200087fe43f */
[----:B------:R-:W-:Y:S01]  /*88b0*/  R2UR UR10, R21 ;  /* 0x00000000150a72ca */ /* 0x000fe200000e0000 */
[----:B------:R-:W-:Y:S01]  /*88c0*/  UPRMT UR20, URZ, 0x5410, UR15 ;  /* 0x000054103f147896 */ /* 0x000fe2000800000f */
[----:B------:R-:W-:Y:S01]  /*88d0*/  R2UR UR12, R15 ;  /* 0x000000000f0c72ca */ /* 0x000fe200000e0000 */
[----:B------:R-:W-:Y:S01]  /*88e0*/  VIADD R7, R7, 0x1 ;  /* 0x0000000107077836 */ /* 0x000fe20000000000 */
[----:B------:R-:W-:Y:S01]  /*88f0*/  R2UR UR26, R16 ;  /* 0x00000000101a72ca */ /* 0x000fe200000e0000 */
[----:B------:R-:W-:Y:S01]  /*8900*/  USHF.L.U32 UR8, UR8, 0xd, URZ ;  /* 0x0000000d08087899 */ /* 0x000fe2000800063f */
[----:B------:R-:W-:Y:S01]  /*8910*/  ISETP.GT.AND P1, PT, R5, 0x1, PT ;  /* 0x000000010500780c */ /* 0x000fe20003f24270 */
[----:B------:R-:W-:Y:S01]  /*8920*/  UPRMT UR29, URZ, 0x5410, UR13 ;  /* 0x000054103f1d7896 */ /* 0x000fe2000800000d */
[----:B------:R-:W-:Y:S01]  /*8930*/  ISETP.NE.AND P0, PT, R7, 0x4, PT ;  /* 0x000000040700780c */ /* 0x000fe20003f05270 */
[----:B------:R-:W-:Y:S01]  /*8940*/  ULEA UR11, UR28, UR8, 0xc ;  /* 0x000000081c0b7291 */ /* 0x000fe2000f8e603f */
[----:B------:R-:W-:Y:S01]  /*8950*/  VIADD R21, R21, 0x40 ;  /* 0x0000004015157836 */ /* 0x000fe20000000000 */
[----:B------:R-:W-:Y:S01]  /*8960*/  ULOP3.LUT UR8, UR8, 0x1000, UR27, 0xf8, !UPT ;  /* 0x0000100008087892 */ /* 0x000fe2000f8ef81b */
[----:B------:R-:W-:Y:S01]  /*8970*/  SEL R9, RZ, 0x1, P0 ;  /* 0x00000001ff097807 */ /* 0x000fe20000000000 */
[----:B------:R-:W-:Y:S01]  /*8980*/  UIADD3 UR21, UR22, 0x100, UR11 ;  /* 0x0000010016157890 */ /* 0x000fe2000fffe00b */
[----:B------:R-:W-:Y:S01]  /*8990*/  SEL R7, R7, RZ, P0 ;  /* 0x000000ff07077207 */ /* 0x000fe20000000000 */
[----:B------:R-:W-:Y:S01]  /*89a0*/  UIADD3 UR22, UR22, 0x8100, UR8 ;  /* 0x0000810016167890 */ /* 0x000fe2000fffe008 */
[----:B------:R-:W-:Y:S01]  /*89b0*/  LOP3.LUT R6, R6, R9, RZ, 0x3c, !PT ;  /* 0x0000000906067212 */ /* 0x000fe200078e3cff */
[----:B------:R-:W-:Y:S01]  /*89c0*/  UIADD3.X UR33, URZ, UR31, URZ, UP1, !UPT ;  /* 0x0000001f3f217290 */ /* 0x000fe20008ffe43f */
[----:B------:R-:W-:Y:S01]  /*89d0*/  UMOV UR18, 0x0 ;  /* 0x0000000000127882 */ /* 0x000fe20000000000 */
[----:B------:R-:W-:Y:S01]  /*89e0*/  UMOV UR19, 0x10000000 ;  /* 0x1000000000137882 */ /* 0x000fe20000000000 */
[----:B------:R-:W-:Y:S01]  /*89f0*/  UMOV UR11, UR23 ;  /* 0x00000017000b7c82 */ /* 0x000fe20008000000 */
[----:B------:R-:W-:-:S02]  /*8a00*/  UMOV UR8, UR21 ;  /* 0x0000001500087c82 */ /* 0x000fc40008000000 */
[----:B------:R0:W-:Y:S02]  /*8a10*/  UTMALDG.3D.MULTICAST [UR8], [UR16], UR20, desc[UR18] ;  /* 0x00001208100073b4 */ /* 0x0001e40008011814 */
[----:B0-----:R-:W-:Y:S01]  /*8a20*/  UMOV UR8, UR22 ;  /* 0x0000001600087c82 */ /* 0x001fe20008000000 */
[----:B------:R-:W-:Y:S02]  /*8a30*/  UMOV UR11, UR26 ;  /* 0x0000001a000b7c82 */ /* 0x000fe40008000000 */
[----:B------:R0:W-:Y:S02]  /*8a40*/  UTMALDG.3D.MULTICAST [UR8], [UR32], UR29, desc[UR18] ;  /* 0x00001208200073b4 */ /* 0x0001e4000801181d */
[----:B0-----:R-:W-:Y:S05]  /*8a50*/  @P1 BRA `(.L_x_179) ;  /* 0xfffffffc003c1947 */ /* 0x001fea000383ffff */
.L_x_176:
[----:B------:R-:W-:Y:S05]  /*8a60*/  BSYNC B1 ;  /* 0x0000000000017941 */ /* 0x000fea0003800000 */
.L_x_175:
[----:B------:R-:W-:Y:S01]  /*8a70*/  LOP3.LUT P1, RZ, R11, 0xff, RZ, 0xc0, !PT ;  /* 0x000000ff0bff7812 */ /* 0x000fe2000782c0ff */
[----:B------:R-:W-:Y:S01]  /*8a80*/  IMAD.IADD R13, R12, 0x1, R13 ;  /* 0x000000010c0d7824 */ /* 0x000fe200078e020d */
[----:B------:R-:W-:Y:S01]  /*8a90*/  IADD3 R2, P3, R2, UR24, RZ ;  /* 0x0000001802027c10 */ /* 0x000fe2000ff7e0ff */
[----:B------:R-:W-:Y:S01]  /*8aa0*/  ULDC.64 UR8, c[0x0][0x650] ;  /* 0x0001940000087ab9 */ /* 0x000fe20000000a00 */
[----:B------:R-:W-:Y:S01]  /*8ab0*/  BSSY B1, `(.L_x_180) ;  /* 0x000006a000017945 */ /* 0x000fe20003800000 */
[----:B------:R-:W-:Y:S01]  /*8ac0*/  IMAD.MOV.U32 R16, RZ, RZ, -0x1 ;  /* 0xffffffffff107424 */ /* 0x000fe200078e00ff */
[----:B------:R-:W-:Y:S01]  /*8ad0*/  SHF.R.U32.HI R5, RZ, 0x2, R13 ;  /* 0x00000002ff057819 */ /* 0x000fe2000001160d */
[----:B------:R-:W-:Y:S01]  /*8ae0*/  IMAD.MOV.U32 R15, RZ, RZ, -0x1 ;  /* 0xffffffffff0f7424 */ /* 0x000fe200078e00ff */
[----:B------:R-:W-:Y:S02]  /*8af0*/  ISETP.GT.U32.AND P0, PT, R13, 0x3, PT ;  /* 0x000000030d00780c */ /* 0x000fe40003f04070 */
[----:B------:R-:W-:-:S02]  /*8b00*/  LOP3.LUT R5, R5, 0x1, RZ, 0xc0, !PT ;  /* 0x0000000105057812 */ /* 0x000fc400078ec0ff */
[----:B------:R-:W-:Y:S01]  /*8b10*/  ISETP.LT.U32.AND P0, PT, R12, 0x4, P0 ;  /* 0x000000040c00780c */ /* 0x000fe20000701070 */
[----:B------:R-:W0:Y:S01]  /*8b20*/  @P1 S2R R7, SR_CgaCtaId ;  /* 0x0000000000071919 */ /* 0x000e220000008800 */
[----:B------:R-:W-:Y:S02]  /*8b30*/  @P1 MOV R6, 0x400 ;  /* 0x0000040000061802 */ /* 0x000fe40000000f00 */
[----:B------:R-:W-:Y:S02]  /*8b40*/  IADD3.X R3, R3, UR14, RZ, P3, !PT ;  /* 0x0000000e03037c10 */ /* 0x000fe40009ffe4ff */
[----:B------:R-:W-:Y:S02]  /*8b50*/  ISETP.GE.U32.AND P3, PT, R2, UR8, PT ;  /* 0x0000000802007c0c */ /* 0x000fe4000bf66070 */
[----:B------:R-:W-:Y:S02]  /*8b60*/  LOP3.LUT R13, R13, 0x3, RZ, 0xc0, !PT ;  /* 0x000000030d0d7812 */ /* 0x000fe400078ec0ff */
[----:B------:R-:W-:-:S02]  /*8b70*/  PRMT R11, RZ, 0x7610, R11 ;  /* 0x00007610ff0b7816 */ /* 0x000fc4000000000b */
[----:B0-----:R-:W-:-:S04]  /*8b80*/  @P1 LEA R6, R7, R6, 0x18 ;  /* 0x0000000607061211 */ /* 0x001fc800078ec0ff */
[----:B------:R0:W-:Y:S01]  /*8b90*/  @P1 SYNCS.ARRIVE.TRANS64.A1T0 RZ, [R6+URZ+0x58], RZ ;  /* 0x000058ff06ff19a7 */ /* 0x0001e2000810003f */
[----:B------:R-:W-:Y:S02]  /*8ba0*/  ISETP.NE.U32.AND P1, PT, R5, 0x1, PT ;  /* 0x000000010500780c */ /* 0x000fe40003f25070 */
[----:B------:R-:W-:Y:S02]  /*8bb0*/  SEL R5, RZ, 0x1, !P0 ;  /* 0x00000001ff057807 */ /* 0x000fe40004000000 */
[----:B------:R-:W-:Y:S02]  /*8bc0*/  ISETP.GE.U32.AND.EX P0, PT, R3, UR9, PT, P3 ;  /* 0x0000000903007c0c */ /* 0x000fe4000bf06130 */
[----:B------:R-:W-:-:S04]  /*8bd0*/  ISETP.GT.U32.AND P1, PT, R12, 0x3, !P1 ;  /* 0x000000030c00780c */ /* 0x000fc80004f24070 */
[----:B0-----:R-:W-:-:S04]  /*8be0*/  SEL R6, RZ, 0x1, !P1 ;  /* 0x00000001ff067807 */ /* 0x001fc80004800000 */
[--C-:B------:R-:W-:Y:S01]  /*8bf0*/  LOP3.LUT R14, R6, R14, R5.reuse, 0x96, !PT ;  /* 0x0000000e060e7212 */ /* 0x100fe200078e9605 */
[----:B------:R-:W-:Y:S01]  /*8c00*/  IMAD.MOV.U32 R6, RZ, RZ, -0x1 ;  /* 0xffffffffff067424 */ /* 0x000fe200078e00ff */
[----:B------:R-:W-:Y:S01]  /*8c10*/  PRMT R5, RZ, 0x7610, R5 ;  /* 0x00007610ff057816 */ /* 0x000fe20000000005 */
[----:B------:R-:W-:Y:S06]  /*8c20*/  @P0 BRA `(.L_x_181) ;  /* 0x0000000400480947 */ /* 0x000fec0003800000 */
[----:B------:R-:W0:Y:S01]  /*8c30*/  S2R R16, SR_CTAID.X ;  /* 0x0000000000107919 */ /* 0x000e220000002500 */
[----:B------:R-:W-:Y:S01]  /*8c40*/  ULDC.64 UR8, c[0x0][0x628] ;  /* 0x00018a0000087ab9 */ /* 0x000fe20000000a00 */
[----:B------:R-:W1:Y:S01]  /*8c50*/  LDC R19, c[0x0][0x144] ;  /* 0x00005100ff137b82 */ /* 0x000e620000000800 */
[----:B------:R-:W-:Y:S01]  /*8c60*/  ISETP.NE.U32.AND P0, PT, RZ, UR8, PT ;  /* 0x00000008ff007c0c */ /* 0x000fe2000bf05070 */
[----:B------:R-:W2:Y:S01]  /*8c70*/  S2R R5, SR_CTAID.Y ;  /* 0x0000000000057919 */ /* 0x000ea20000002600 */
[----:B------:R-:W-:Y:S01]  /*8c80*/  ULDC UR10, c[0x0][0x150] ;  /* 0x00005400000a7ab9 */ /* 0x000fe20000000800 */
[----:B------:R-:W-:Y:S01]  /*8c90*/  ULDC UR11, c[0x0][0x630] ;  /* 0x00018c00000b7ab9 */ /* 0x000fe20000000800 */
[----:B------:R-:W-:Y:S01]  /*8ca0*/  ISETP.NE.AND.EX P0, PT, RZ, UR9, PT, P0 ;  /* 0x00000009ff007c0c */ /* 0x000fe2000bf05300 */
[----:B------:R-:W-:Y:S01]  /*8cb0*/  IMAD.MOV.U32 R6, RZ, RZ, R2 ;  /* 0x000000ffff067224 */ /* 0x000fe200078e0002 */
[----:B0-----:R-:W-:-:S05]  /*8cc0*/  I2FP.F32.U32 R7, R16 ;  /* 0x0000001000077245 */ /* 0x001fca0000201000 */
[----:B------:R-:W-:Y:S01]  /*8cd0*/  FMUL R18, R7, UR10 ;  /* 0x0000000a07127c20 */ /* 0x000fe20008400000 */
[----:B------:R-:W-:-:S05]  /*8ce0*/  IMAD.MOV.U32 R7, RZ, RZ, R3 ;  /* 0x000000ffff077224 */ /* 0x000fca00078e0003 */
[----:B--2---:R-:W-:Y:S05]  /*8cf0*/  @!P0 BRA `(.L_x_182) ;  /* 0x0000000000288947 */ /* 0x004fea0003800000 */
[----:B------:R-:W-:Y:S02]  /*8d00*/  ULDC UR10, c[0x0][0x634] ;  /* 0x00018d00000a7ab9 */ /* 0x000fe40000000800 */
[----:B------:R-:W-:-:S05]  /*8d10*/  IADD3 R7, P0, R2, UR10, RZ ;  /* 0x0000000a02077c10 */ /* 0x000fca000ff1e0ff */
[----:B------:R-:W-:-:S04]  /*8d20*/  IMAD.X R15, RZ, RZ, R3, P0 ;  /* 0x000000ffff0f7224 */ /* 0x000fc800000e0603 */
[----:B------:R-:W-:-:S04]  /*8d30*/  IMAD.WIDE.U32 R8, R15, UR8, RZ ;  /* 0x000000080f087c25 */ /* 0x000fc8000f8e00ff */
[----:B------:R-:W-:-:S04]  /*8d40*/  IMAD.WIDE.U32 R8, P0, R7, UR9, R8 ;  /* 0x0000000907087c25 */ /* 0x000fc8000f800008 */
[----:B------:R-:W-:-:S04]  /*8d50*/  IMAD.WIDE.U32 R6, R7, UR8, RZ ;  /* 0x0000000807067c25 */ /* 0x000fc8000f8e00ff */
[----:B------:R-:W-:Y:S01]  /*8d60*/  IMAD.MOV.U32 R6, RZ, RZ, R9 ;  /* 0x000000ffff067224 */ /* 0x000fe200078e0009 */
[----:B------:R-:W-:Y:S01]  /*8d70*/  IADD3 RZ, P1, R7, R8, RZ ;  /* 0x0000000807ff7210 */ /* 0x000fe20007f3e0ff */
[----:B------:R-:W-:-:S04]  /*8d80*/  IMAD.X R7, RZ, RZ, RZ, P0 ;  /* 0x000000ffff077224 */ /* 0x000fc800000e06ff */
[----:B------:R-:W-:-:S08]  /*8d90*/  IMAD.WIDE.U32.X R6, R15, UR9, R6, P1 ;  /* 0x000000090f067c25 */ /* 0x000fd000088e0406 */
.L_x_182:
[--C-:B------:R-:W-:Y:S01]  /*8da0*/  SHF.R.U64 R15, R6, UR11, R7.reuse ;  /* 0x0000000b060f7c19 */ /* 0x100fe20008001207 */
[----:B------:R-:W0:Y:S01]  /*8db0*/  F2I.U32.TRUNC.NTZ R18, R18 ;  /* 0x0000001200127305 */ /* 0x000e22000020f000 */
[----:B------:R-:W-:Y:S01]  /*8dc0*/  SHF.R.U32.HI R6, RZ, UR11, R7 ;  /* 0x0000000bff067c19 */ /* 0x000fe20008011607 */
[----:B------:R-:W-:Y:S01]  /*8dd0*/  ULDC.64 UR8, c[0x0][0x620] ;  /* 0x0001880000087ab9 */ /* 0x000fe20000000a00 */
[----:B------:R-:W-:Y:S01]  /*8de0*/  IADD3 R9, P0, RZ, -R15, RZ ;  /* 0x8000000fff097210 */ /* 0x000fe20007f1e0ff */
[----:B------:R-:W-:Y:S01]  /*8df0*/  ULDC.64 UR10, c[0x0][0x640] ;  /* 0x00019000000a7ab9 */ /* 0x000fe20000000a00 */
[----:B------:R-:W2:Y:S03]  /*8e00*/  LDC R20, c[0x0][0x148] ;  /* 0x00005200ff147b82 */ /* 0x000ea60000000800 */
[----:B------:R-:W-:Y:S01]  /*8e10*/  IMAD.X R6, RZ, RZ, ~R6, P0 ;  /* 0x000000ffff067224 */ /* 0x000fe200000e0e06 */
[----:B------:R-:W-:-:S03]  /*8e20*/  ISETP.NE.U32.AND P0, PT, RZ, UR10, PT ;  /* 0x0000000aff007c0c */ /* 0x000fc6000bf05070 */
[----:B------:R-:W-:Y:S01]  /*8e30*/  IMAD R8, R6, UR8, RZ ;  /* 0x0000000806087c24 */ /* 0x000fe2000f8e02ff */
[----:B------:R-:W-:Y:S01]  /*8e40*/  ISETP.NE.AND.EX P0, PT, RZ, UR11, PT, P0 ;  /* 0x0000000bff007c0c */ /* 0x000fe2000bf05300 */
[----:B------:R-:W-:Y:S01]  /*8e50*/  IMAD.WIDE.U32 R6, R9, UR8, R2 ;  /* 0x0000000809067c25 */ /* 0x000fe2000f8e0002 */
[----:B------:R-:W-:-:S03]  /*8e60*/  ULDC UR8, c[0x0][0x618] ;  /* 0x0001860000087ab9 */ /* 0x000fc60000000800 */
[----:B------:R-:W-:Y:S01]  /*8e70*/  IMAD R9, R9, UR9, R8 ;  /* 0x0000000909097c24 */ /* 0x000fe2000f8e0208 */
[----:B------:R-:W-:Y:S01]  /*8e80*/  ULDC UR9, c[0x0][0x154] ;  /* 0x0000550000097ab9 */ /* 0x000fe20000000800 */
[----:B0-----:R-:W-:Y:S02]  /*8e90*/  IMAD.MOV R8, RZ, RZ, -R18 ;  /* 0x000000ffff087224 */ /* 0x001fe400078e0a12 */
[----:B------:R-:W-:Y:S02]  /*8ea0*/  IMAD.IADD R7, R7, 0x1, R9 ;  /* 0x0000000107077824 */ /* 0x000fe400078e0209 */
[----:B-1----:R-:W-:Y:S01]  /*8eb0*/  IMAD R16, R19, R8, R16 ;  /* 0x0000000813107224 */ /* 0x002fe200078e0210 */
[----:B------:R-:W-:Y:S02]  /*8ec0*/  I2FP.F32.U32 R8, R5 ;  /* 0x0000000500087245 */ /* 0x000fe40000201000 */
[--C-:B------:R-:W-:Y:S02]  /*8ed0*/  SHF.R.U64 R18, R6, UR8, R7.reuse ;  /* 0x0000000806127c19 */ /* 0x100fe40008001207 */
[----:B------:R-:W-:Y:S01]  /*8ee0*/  SHF.R.U32.HI R7, RZ, UR8, R7 ;  /* 0x00000008ff077c19 */ /* 0x000fe20008011607 */
[----:B------:R-:W-:Y:S01]  /*8ef0*/  FMUL R8, R8, UR9 ;  /* 0x0000000908087c20 */ /* 0x000fe20008400000 */
[----:B------:R-:W-:-:S02]  /*8f00*/  ULDC UR8, c[0x0][0x608] ;  /* 0x0001820000087ab9 */ /* 0x000fc40000000800 */
[--C-:B------:R-:W-:Y:S01]  /*8f10*/  SHF.R.U64 R22, R18, UR8, R7.reuse ;  /* 0x0000000812167c19 */ /* 0x100fe20008001207 */
[----:B------:R0:W1:Y:S01]  /*8f20*/  F2I.U32.TRUNC.NTZ R23, R8 ;  /* 0x0000000800177305 */ /* 0x000062000020f000 */
[----:B------:R-:W-:Y:S01]  /*8f30*/  SHF.R.U32.HI R7, RZ, UR8, R7 ;  /* 0x00000008ff077c19 */ /* 0x000fe20008011607 */
[----:B------:R-:W-:-:S03]  /*8f40*/  ULDC UR8, c[0x0][0x658] ;  /* 0x0001960000087ab9 */ /* 0x000fc60000000800 */
[--C-:B------:R-:W-:Y:S02]  /*8f50*/  SHF.R.U64 R19, R22, UR8, R7.reuse ;  /* 0x0000000816137c19 */ /* 0x100fe40008001207 */
[----:B------:R-:W-:-:S03]  /*8f60*/  SHF.R.U32.HI R21, RZ, UR8, R7 ;  /* 0x00000008ff157c19 */ /* 0x000fc60008011607 */
[----:B------:R-:W-:Y:S02]  /*8f70*/  IMAD.MOV.U32 R6, RZ, RZ, R19 ;  /* 0x000000ffff067224 */ /* 0x000fe400078e0013 */
[----:B------:R-:W-:Y:S01]  /*8f80*/  IMAD.MOV.U32 R7, RZ, RZ, R21 ;  /* 0x000000ffff077224 */ /* 0x000fe200078e0015 */
[----:B0-----:R-:W-:Y:S06]  /*8f90*/  @!P0 BRA `(.L_x_183) ;  /* 0x0000000000288947 */ /* 0x001fec0003800000 */
        /* <DEDUP_REMOVED lines=10> */
.L_x_183:
[----:B------:R-:W-:Y:S01]  /*9040*/  ULDC UR8, c[0x0][0x648] ;  /* 0x0001920000087ab9 */ /* 0x000fe20000000800 */
[----:B-1----:R-:W-:Y:S01]  /*9050*/  IMAD.MOV R23, RZ, RZ, -R23 ;  /* 0x000000ffff177224 */ /* 0x002fe200078e0a17 */
[----:B------:R-:W-:Y:S01]  /*9060*/  SHF.R.U64 R7, R6, UR8, R7 ;  /* 0x0000000806077c19 */ /* 0x000fe20008001207 */
[----:B------:R-:W-:Y:S01]  /*9070*/  ULDC UR8, c[0x0][0x638] ;  /* 0x00018e0000087ab9 */ /* 0x000fe20000000800 */
[----:B------:R-:W-:Y:S01]  /*9080*/  LOP3.LUT R6, R22, UR7, RZ, 0xc0, !PT ;  /* 0x0000000716067c12 */ /* 0x000fe2000f8ec0ff */
[----:B--2---:R-:W-:Y:S01]  /*9090*/  @P2 IMAD R16, R20, R23, R5 ;  /* 0x0000001714102224 */ /* 0x004fe200078e0205 */
[----:B------:R-:W-:Y:S01]  /*90a0*/  LOP3.LUT R18, R18, UR4, RZ, 0xc0, !PT ;  /* 0x0000000412127c12 */ /* 0x000fe2000f8ec0ff */
[----:B------:R-:W-:Y:S01]  /*90b0*/  IMAD.MOV R8, RZ, RZ, -R7 ;  /* 0x000000ffff087224 */ /* 0x000fe200078e0a07 */
[----:B------:R-:W-:Y:S01]  /*90c0*/  ULDC UR9, c[0x0][0x610] ;  /* 0x0001840000097ab9 */ /* 0x000fe20000000800 */
[----:B------:R-:W-:Y:S02]  /*90d0*/  IMAD R7, R7, UR5, R6 ;  /* 0x0000000507077c24 */ /* 0x000fe4000f8e0206 */
[----:B------:R-:W-:Y:S01]  /*90e0*/  IMAD R19, R8, UR8, R19 ;  /* 0x0000000808137c24 */ /* 0x000fe2000f8e0213 */
[----:B------:R-:W-:Y:S01]  /*90f0*/  ULDC UR8, c[0x0][0x600] ;  /* 0x0001800000087ab9 */ /* 0x000fe20000000800 */
[----:B------:R-:W-:-:S02]  /*9100*/  IMAD R6, R7, UR9, R16 ;  /* 0x0000000907067c24 */ /* 0x000fc4000f8e0210 */
[----:B------:R-:W-:Y:S02]  /*9110*/  IMAD R19, R19, UR8, R18 ;  /* 0x0000000813137c24 */ /* 0x000fe4000f8e0212 */
[----:B------:R-:W-:-:S03]  /*9120*/  IMAD.MOV.U32 R5, RZ, RZ, 0x1 ;  /* 0x00000001ff057424 */ /* 0x000fc600078e00ff */
[----:B------:R-:W-:Y:S02]  /*9130*/  SEL R16, R19, R6, !P2 ;  /* 0x0000000613107207 */ /* 0x000fe40005000000 */
[----:B------:R-:W-:-:S07]  /*9140*/  SEL R6, R6, R19, !P2 ;  /* 0x0000001306067207 */ /* 0x000fce0005000000 */
.L_x_181:
[----:B------:R-:W-:Y:S05]  /*9150*/  BSYNC B1 ;  /* 0x0000000000017941 */ /* 0x000fea0003800000 */
.L_x_180:
[----:B------:R-:W-:-:S13]  /*9160*/  LOP3.LUT P0, RZ, R5, 0xff, RZ, 0xc0, !PT ;  /* 0x000000ff05ff7812 */ /* 0x000fda000780c0ff */
[----:B------:R-:W-:Y:S05]  /*9170*/  @P0 BRA `(.L_x_184) ;  /* 0xfffffff4003c0947 */ /* 0x000fea000383ffff */
[----:B------:R-:W-:Y:S05]  /*9180*/  BSYNC B0 ;  /* 0x0000000000007941 */ /* 0x000fea0003800000 */
.L_x_173:
[----:B------:R-:W-:-:S03]  /*9190*/  UMOV UR8, 0xffffffff ;  /* 0xffffffff00087882 */ /* 0x000fc60000000000 */
[----:B------:R-:W-:Y:S05]  /*91a0*/  BRA.DIV UR8, `(.L_x_185) ;  /* 0x00000006081c7947 */ /* 0x000fea000b800000 */
[----:B------:R-:W-:-:S13]  /*91b0*/  ELECT P0, URZ, PT ;  /* 0x00000000003f782f */ /* 0x000fda0003800000 */
.L_x_199:
[----:B------:R-:W-:Y:S04]  /*91c0*/  BSSY B0, `(.L_x_186) ;  /* 0x000002b000007945 */ /* 0x000fe80003800000 */
[----:B------:R-:W-:Y:S05]  /*91d0*/  @!P0 BRA `(.L_x_187) ;  /* 0x0000000000a48947 */ /* 0x000fea0003800000 */
[----:B------:R-:W-:-:S04]  /*91e0*/  LOP3.LUT R4, R4, 0x2, RZ, 0xfc, !PT ;  /* 0x0000000204047812 */ /* 0x000fc800078efcff */
[----:B------:R-:W-:-:S13]  /*91f0*/  ISETP.NE.AND P0, PT, R4, 0x3, PT ;  /* 0x000000030400780c */ /* 0x000fda0003f05270 */
[----:B------:R-:W-:Y:S05]  /*9200*/  @!P0 BRA `(.L_x_188) ;  /* 0x0000000000048947 */ /* 0x000fea0003800000 */
[----:B------:R-:W-:Y:S01]  /*9210*/  BPT.TRAP 0x1 ;  /* 0x000000040000795c */ /* 0x000fe20000300000 */
.L_x_188:
[----:B------:R-:W0:Y:S01]  /*9220*/  S2R R3, SR_CgaCtaId ;  /* 0x0000000000037919 */ /* 0x000e220000008800 */
[----:B------:R-:W-:Y:S02]  /*9230*/  MOV R0, 0x400 ;  /* 0x0000040000007802 */ /* 0x000fe40000000f00 */
[----:B------:R-:W-:Y:S02]  /*9240*/  SHF.L.U32 R2, R14, 0x1f, RZ ;  /* 0x0000001f0e027819 */ /* 0x000fe400000006ff */
[----:B0-----:R-:W-:-:S05]  /*9250*/  LEA R0, R3, R0, 0x18 ;  /* 0x0000000003007211 */ /* 0x001fca00078ec0ff */
[----:B------:R-:W-:-:S04]  /*9260*/  VIADD R0, R0, 0x20 ;  /* 0x0000002000007836 */ /* 0x000fc80000000000 */
[C---:B------:R-:W-:Y:S02]  /*9270*/  IMAD R5, R13.reuse, 0x8, R0 ;  /* 0x000000080d057824 */ /* 0x040fe400078e0200 */
[----:B------:R-:W-:Y:S02]  /*9280*/  VIADD R13, R13, 0x1 ;  /* 0x000000010d0d7836 */ /* 0x000fe40000000000 */
[----:B------:R-:W0:Y:S03]  /*9290*/  SYNCS.PHASECHK.TRANS64.TRYWAIT P0, [R5+URZ], R2 ;  /* 0x00000002050075a7 */ /* 0x000e26000800017f */
[----:B------:R-:W-:-:S04]  /*92a0*/  ISETP.NE.AND P1, PT, R13, 0x4, PT ;  /* 0x000000040d00780c */ /* 0x000fc80003f25270 */
[----:B------:R-:W-:Y:S02]  /*92b0*/  SEL R3, RZ, 0x1, P1 ;  /* 0x00000001ff037807 */ /* 0x000fe40000800000 */
[----:B------:R-:W-:Y:S02]  /*92c0*/  SEL R13, R13, RZ, P1 ;  /* 0x000000ff0d0d7207 */ /* 0x000fe40000800000 */
[----:B------:R-:W-:-:S03]  /*92d0*/  LOP3.LUT R14, R14, R3, RZ, 0x3c, !PT ;  /* 0x000000030e0e7212 */ /* 0x000fc600078e3cff */
[----:B------:R-:W-:Y:S01]  /*92e0*/  IMAD R7, R13, 0x8, R0 ;  /* 0x000000080d077824 */ /* 0x000fe200078e0200 */
[----:B------:R-:W-:Y:S01]  /*92f0*/  SHF.L.U32 R4, R14, 0x1f, RZ ;  /* 0x0000001f0e047819 */ /* 0x000fe200000006ff */
[----:B0-----:R-:W-:Y:S06]  /*9300*/  @!P0 BRA `(.L_x_189) ;  /* 0x0000000000e48947 */ /* 0x001fec0003800000 */
.L_x_200:
[----:B------:R-:W1:Y:S01]  /*9310*/  SYNCS.PHASECHK.TRANS64.TRYWAIT P0, [R7+URZ], R4 ;  /* 0x00000004070075a7 */ /* 0x000e62000800017f */
[----:B0-----:R-:W-:-:S05]  /*9320*/  VIADD R2, R13, 0x1 ;  /* 0x000000010d027836 */ /* 0x001fca0000000000 */
[----:B------:R-:W-:-:S04]  /*9330*/  ISETP.NE.AND P1, PT, R2, 0x4, PT ;  /* 0x000000040200780c */ /* 0x000fc80003f25270 */
[----:B------:R-:W-:Y:S02]  /*9340*/  SEL R3, RZ, 0x1, P1 ;  /* 0x00000001ff037807 */ /* 0x000fe40000800000 */
[----:B------:R-:W-:Y:S02]  /*9350*/  SEL R9, R2, RZ, P1 ;  /* 0x000000ff02097207 */ /* 0x000fe40000800000 */
[----:B------:R-:W-:-:S03]  /*9360*/  LOP3.LUT R11, R14, R3, RZ, 0x3c, !PT ;  /* 0x000000030e0b7212 */ /* 0x000fc600078e3cff */
[----:B------:R-:W-:Y:S01]  /*9370*/  IMAD R6, R9, 0x8, R0 ;  /* 0x0000000809067824 */ /* 0x000fe200078e0200 */
[----:B------:R-:W-:Y:S01]  /*9380*/  SHF.L.U32 R5, R11, 0x1f, RZ ;  /* 0x0000001f0b057819 */ /* 0x000fe200000006ff */
[----:B-1----:R-:W-:Y:S06]  /*9390*/  @!P0 BRA `(.L_x_190) ;  /* 0x0000000000d48947 */ /* 0x002fec0003800000 */
.L_x_201:
[----:B------:R-:W1:Y:S01]  /*93a0*/  SYNCS.PHASECHK.TRANS64.TRYWAIT P0, [R6+URZ], R5 ;  /* 0x00000005060075a7 */ /* 0x000e62000800017f */
[----:B------:R-:W-:-:S05]  /*93b0*/  VIADD R2, R9, 0x1 ;  /* 0x0000000109027836 */ /* 0x000fca0000000000 */
[----:B------:R-:W-:-:S04]  /*93c0*/  ISETP.NE.AND P1, PT, R2, 0x4, PT ;  /* 0x000000040200780c */ /* 0x000fc80003f25270 */
[----:B0-----:R-:W-:Y:S02]  /*93d0*/  SEL R4, RZ, 0x1, P1 ;  /* 0x00000001ff047807 */ /* 0x001fe40000800000 */
[----:B------:R-:W-:Y:S02]  /*93e0*/  SEL R3, R2, RZ, P1 ;  /* 0x000000ff02037207 */ /* 0x000fe40000800000 */
[----:B------:R-:W-:Y:S01]  /*93f0*/  LOP3.LUT R4, R11, R4, RZ, 0x3c, !PT ;  /* 0x000000040b047212 */ /* 0x000fe200078e3cff */
[----:B-1----:R-:W-:Y:S06]  /*9400*/  @!P0 BRA `(.L_x_191) ;  /* 0x0000000000cc8947 */ /* 0x002fec0003800000 */
.L_x_202:
[----:B------:R-:W-:Y:S01]  /*9410*/  IMAD R3, R3, 0x8, R0 ;  /* 0x0000000803037824 */ /* 0x000fe200078e0200 */
[----:B------:R-:W-:-:S07]  /*9420*/  SHF.L.U32 R0, R4, 0x1f, RZ ;  /* 0x0000001f04007819 */ /* 0x000fce00000006ff */
.L_x_192:
[----:B-1----:R1:W2:Y:S02]  /*9430*/  SYNCS.PHASECHK.TRANS64.TRYWAIT P0, [R3+URZ], R0 ;  /* 0x00000000030075a7 */ /* 0x0022a4000800017f */
[----:B--2---:R-:W-:Y:S05]  /*9440*/  @!P0 NANOSLEEP.SYNCS 0x989680 ;  /* 0x009896800000895d */ /* 0x004fea0003900000 */
[----:B------:R-:W2:Y:S02]  /*9450*/  @!P0 SYNCS.PHASECHK.TRANS64 P0, [R3+URZ], R0 ;  /* 0x00000000030085a7 */ /* 0x000ea4000800007f */
[----:B--2---:R-:W-:Y:S05]  /*9460*/  @!P0 BRA `(.L_x_192) ;  /* 0xfffffffc00f08947 */ /* 0x004fea000383ffff */
.L_x_187:
[----:B------:R-:W-:Y:S05]  /*9470*/  BSYNC B0 ;  /* 0x0000000000007941 */ /* 0x000fea0003800000 */
.L_x_186:
[----:B------:R-:W-:Y:S05]  /*9480*/  EXIT ;  /* 0x000000000000794d */ /* 0x000fea0003800000 */
.L_x_21:
[----:B-1----:R-:W-:-:S04]  /*9490*/  IMAD.U32 R13, RZ, RZ, UR6 ;  /* 0x00000006ff0d7e24 */ /* 0x002fc8000f8e00ff */
[----:B------:R1:W4:Y:S03]  /*94a0*/  SYNCS.PHASECHK.TRANS64.TRYWAIT P0, [R13+URZ], R12 ;  /* 0x0000000c0d0075a7 */ /* 0x000326000800017f */
[----:B----4-:R-:W-:Y:S05]  /*94b0*/  @!P0 NANOSLEEP.SYNCS 0x989680 ;  /* 0x009896800000895d */ /* 0x010fea0003900000 */
[----:B------:R-:W4:Y:S02]  /*94c0*/  @!P0 SYNCS.PHASECHK.TRANS64 P0, [R13+URZ], R12 ;  /* 0x0000000c0d0085a7 */ /* 0x000f24000800007f */
[----:B----4-:R-:W-:Y:S05]  /*94d0*/  @!P0 BRA `(.L_x_21) ;  /* 0xfffffffc00ec8947 */ /* 0x010fea000383ffff */
[----:B------:R-:W-:Y:S05]  /*94e0*/  BRA `(.L_x_20) ;  /* 0xffffff8000c47947 */ /* 0x000fea000383ffff */
.L_x_27:
[----:B-1----:R-:W-:-:S04]  /*94f0*/  IMAD.U32 R145, RZ, RZ, UR12 ;  /* 0x0000000cff917e24 */ /* 0x002fc8000f8e00ff */
[----:B------:R1:W4:Y:S03]  /*9500*/  SYNCS.PHASECHK.TRANS64.TRYWAIT P0, [R145+URZ], R140 ;  /* 0x0000008c910075a7 */ /* 0x000326000800017f */
[----:B----4-:R-:W-:Y:S05]  /*9510*/  @!P0 NANOSLEEP.SYNCS 0x989680 ;  /* 0x009896800000895d */ /* 0x010fea0003900000 */
[----:B------:R-:W4:Y:S02]  /*9520*/  @!P0 SYNCS.PHASECHK.TRANS64 P0, [R145+URZ], R140 ;  /* 0x0000008c910085a7 */ /* 0x000f24000800007f */
[----:B----4-:R-:W-:Y:S05]  /*9530*/  @!P0 BRA `(.L_x_27) ;  /* 0xfffffffc00ec8947 */ /* 0x010fea000383ffff */
[----:B------:R-:W-:Y:S05]  /*9540*/  BRA `(.L_x_26) ;  /* 0xffffff8c00087947 */ /* 0x000fea000383ffff */
.L_x_174:
[----:B------:R-:W-:Y:S01]  /*9550*/  BSSY B1, `(.L_x_193) ;  /* 0x0000006000017945 */ /* 0x000fe20003800000 */
[----:B------:R-:W-:-:S07]  /*9560*/  IMAD.MOV.U32 R5, RZ, RZ, -0x1 ;  /* 0xffffffffff057424 */ /* 0x000fce00078e00ff */
[----:B------:R-:W-:Y:S05]  /*9570*/  WARPSYNC.COLLECTIVE R5, `(.L_x_194) ;  /* 0x00000000050c7348 */ /* 0x000fea0003c00000 */
[----:B------:R-:W-:Y:S02]  /*9580*/  ELECT P0, UR62, PT ;  /* 0x00000000003e782f */ /* 0x000fe40003800000 */
[----:B------:R-:W-:Y:S01]  /*9590*/  MOV R5, UR62 ;  /* 0x0000003e00057c02 */ /* 0x000fe20008000f00 */
[----:B------:R-:W-:Y:S10]  /*95a0*/  ENDCOLLECTIVE ;  /* 0x000000000000791b */ /* 0x000ff40003800000 */
.L_x_194:
[----:B------:R-:W-:Y:S05]  /*95b0*/  BSYNC B1 ;  /* 0x0000000000017941 */ /* 0x000fea0003800000 */
.L_x_193:
[----:B------:R-:W-:Y:S05]  /*95c0*/  BRA `(.L_x_195) ;  /* 0xfffffff000347947 */ /* 0x000fea000383ffff */
.L_x_177:
[----:B-1----:R1:W2:Y:S02]  /*95d0*/  SYNCS.PHASECHK.TRANS64.TRYWAIT P0, [R19+URZ+0x20], R8 ;  /* 0x00002008130075a7 */ /* 0x0022a4000800017f */
[----:B--2---:R-:W-:Y:S05]  /*95e0*/  @!P0 NANOSLEEP.SYNCS 0x989680 ;  /* 0x009896800000895d */ /* 0x004fea0003900000 */
[----:B------:R-:W2:Y:S02]  /*95f0*/  @!P0 SYNCS.PHASECHK.TRANS64 P0, [R19+URZ+0x20], R8 ;  /* 0x00002008130085a7 */ /* 0x000ea4000800007f */
[----:B--2---:R-:W-:Y:S05]  /*9600*/  @!P0 BRA `(.L_x_177) ;  /* 0xfffffffc00f08947 */ /* 0x004fea000383ffff */
[----:B------:R-:W-:Y:S05]  /*9610*/  BRA `(.L_x_196) ;  /* 0xfffffff000707947 */ /* 0x000fea000383ffff */
.L_x_185:
[----:B------:R-:W-:Y:S01]  /*9620*/  BSSY B0, `(.L_x_197) ;  /* 0x0000006000007945 */ /* 0x000fe20003800000 */
[----:B------:R-:W-:-:S07]  /*9630*/  IMAD.MOV.U32 R5, RZ, RZ, -0x1 ;  /* 0xffffffffff057424 */ /* 0x000fce00078e00ff */
[----:B------:R-:W-:Y:S05]  /*9640*/  WARPSYNC.COLLECTIVE R5, `(.L_x_198) ;  /* 0x00000000050c7348 */ /* 0x000fea0003c00000 */
[----:B------:R-:W-:Y:S02]  /*9650*/  ELECT P0, UR62, PT ;  /* 0x00000000003e782f */ /* 0x000fe40003800000 */
[----:B------:R-:W-:Y:S01]  /*9660*/  MOV R5, UR62 ;  /* 0x0000003e00057c02 */ /* 0x000fe20008000f00 */
[----:B------:R-:W-:Y:S10]  /*9670*/  ENDCOLLECTIVE ;  /* 0x000000000000791b */ /* 0x000ff40003800000 */
.L_x_198:
[----:B------:R-:W-:Y:S05]  /*9680*/  BSYNC B0 ;  /* 0x0000000000007941 */ /* 0x000fea0003800000 */
.L_x_197:
[----:B------:R-:W-:Y:S05]  /*9690*/  BRA `(.L_x_199) ;  /* 0xfffffff800c87947 */ /* 0x000fea000383ffff */
.L_x_189:
[----:B0-----:R0:W1:Y:S02]  /*96a0*/  SYNCS.PHASECHK.TRANS64.TRYWAIT P0, [R5+URZ], R2 ;  /* 0x00000002050075a7 */ /* 0x001064000800017f */
[----:B-1----:R-:W-:Y:S05]  /*96b0*/  @!P0 NANOSLEEP.SYNCS 0x989680 ;  /* 0x009896800000895d */ /* 0x002fea0003900000 */
[----:B------:R-:W1:Y:S02]  /*96c0*/  @!P0 SYNCS.PHASECHK.TRANS64 P0, [R5+URZ], R2 ;  /* 0x00000002050085a7 */ /* 0x000e64000800007f */
[----:B-1----:R-:W-:Y:S05]  /*96d0*/  @!P0 BRA `(.L_x_189) ;  /* 0xfffffffc00f08947 */ /* 0x002fea000383ffff */
[----:B------:R-:W-:Y:S05]  /*96e0*/  BRA `(.L_x_200) ;  /* 0xfffffffc00087947 */ /* 0x000fea000383ffff */
.L_x_190:
[----:B0-----:R0:W1:Y:S02]  /*96f0*/  SYNCS.PHASECHK.TRANS64.TRYWAIT P0, [R7+URZ], R4 ;  /* 0x00000004070075a7 */ /* 0x001064000800017f */
[----:B-1----:R-:W-:Y:S05]  /*9700*/  @!P0 NANOSLEEP.SYNCS 0x989680 ;  /* 0x009896800000895d */ /* 0x002fea0003900000 */
[----:B------:R-:W1:Y:S02]  /*9710*/  @!P0 SYNCS.PHASECHK.TRANS64 P0, [R7+URZ], R4 ;  /* 0x00000004070085a7 */ /* 0x000e64000800007f */
[----:B-1----:R-:W-:Y:S05]  /*9720*/  @!P0 BRA `(.L_x_190) ;  /* 0xfffffffc00f08947 */ /* 0x002fea000383ffff */
[----:B------:R-:W-:Y:S05]  /*9730*/  BRA `(.L_x_201) ;  /* 0xfffffffc00187947 */ /* 0x000fea000383ffff */
.L_x_191:
[----:B0-----:R0:W1:Y:S02]  /*9740*/  SYNCS.PHASECHK.TRANS64.TRYWAIT P0, [R6+URZ], R5 ;  /* 0x00000005060075a7 */ /* 0x001064000800017f */
[----:B-1----:R-:W-:Y:S05]  /*9750*/  @!P0 NANOSLEEP.SYNCS 0x989680 ;  /* 0x009896800000895d */ /* 0x002fea0003900000 */
[----:B------:R-:W1:Y:S02]  /*9760*/  @!P0 SYNCS.PHASECHK.TRANS64 P0, [R6+URZ], R5 ;  /* 0x00000005060085a7 */ /* 0x000e64000800007f */
[----:B-1----:R-:W-:Y:S05]  /*9770*/  @!P0 BRA `(.L_x_191) ;  /* 0xfffffffc00f08947 */ /* 0x002fea000383ffff */
[----:B------:R-:W-:Y:S05]  /*9780*/  BRA `(.L_x_202) ;  /* 0xfffffffc00207947 */ /* 0x000fea000383ffff */
.L_x_203:
[----:B------:R-:W-:-:S00]  /*9790*/  BRA `(.L_x_203) ;  /* 0xfffffffc00fc7947 */ /* 0x000fc0000383ffff */
[----:B------:R-:W-:-:S00]  /*97a0*/  NOP ;  /* 0x0000000000007918 */ /* 0x000fc00000000000 */
        /* <DEDUP_REMOVED lines=13> */
.L_x_204:


//--------------------- .nv.shared._ZN7cutlass13device_kernelINS_4gemm6kernel13GemmUniversalIN4cute5tupleIJiiiiEEENS1_10collective13CollectiveMmaINS1_37MainloopSm90TmaGmmaWarpSpecializedFP8ILi4ENS5_IJNS4_1CILi2EEESB_NSA_ILi1EEEEEENS1_35KernelTmaWarpSpecializedCooperativeEEENS5_IJNSA_ILi128EEESG_NSA_ILi64EEEEEENS_12float_e4m3_tENS5_IJlSC_lEEESJ_SK_NS4_8TiledMMAINS4_8MMA_AtomIJNS4_4SM904GMMA31MMA_64x128x32_F32E4M3E4M3_SS_TNILNSO_7ScaleInE1ELSQ_1EEEEEENS4_6LayoutINS5_IJSB_SC_SC_EEENS5_IJSC_NSA_ILi0EEESV_EEEEENS5_IJNS4_10UnderscoreESY_SY_EEEEENS4_23SM90_TMA_LOAD_MULTICASTENS4_14ComposedLayoutINS4_7SwizzleILi2ELi4ELi3EEENS4_18smem_ptr_flag_bitsILi8EEENST_INS5_IJNSA_ILi8EEESH_EEENS5_IJSH_SC_EEEEEEEvNS4_8identityES11_S1B_vS1C_EENS_8epilogue10collective6detail29Sm90TmaWarpSpecializedAdapterINS1F_15DefaultEpilogueISJ_SK_SK_NS1E_6thread17LinearCombinationISJ_Li1EffLNS1J_9ScaleType4KindE0ELNS_15FloatRoundStyleE2ESJ_EENS1_15EpilogueDefaultEEEEEvvEEEEvNT_6ParamsE --------------------------
	.section	.nv.shared._ZN7cutlass13device_kernelINS_4gemm6kernel13GemmUniversalIN4cute5tupleIJiiiiEEENS1_10collective13CollectiveMmaINS1_37MainloopSm90TmaGmmaWarpSpecializedFP8ILi4ENS5_IJNS4_1CILi2EEESB_NSA_ILi1EEEEEENS1_35KernelTmaWarpSpecializedCooperativeEEENS5_IJNSA_ILi128EEESG_NSA_ILi64EEEEEENS_12float_e4m3_tENS5_IJlSC_lEEESJ_SK_NS4_8TiledMMAINS4_8MMA_AtomIJNS4_4SM904GMMA31MMA_64x128x32_F32E4M3E4M3_SS_TNILNSO_7ScaleInE1ELSQ_1EEEEEENS4_6LayoutINS5_IJSB_SC_SC_EEENS5_IJSC_NSA_ILi0EEESV_EEEEENS5_IJNS4_10UnderscoreESY_SY_EEEEENS4_23SM90_TMA_LOAD_MULTICASTENS4_14ComposedLayoutINS4_7SwizzleILi2ELi4ELi3EEENS4_18smem_ptr_flag_bitsILi8EEENST_INS5_IJNSA_ILi8EEESH_EEENS5_IJSH_SC_EEEEEEEvNS4_8identityES11_S1B_vS1C_EENS_8epilogue10collective6detail29Sm90TmaWarpSpecializedAdapterINS1F_15DefaultEpilogueISJ_SK_SK_NS1E_6thread17LinearCombinationISJ_Li1EffLNS1J_9ScaleType4KindE0ELNS_15FloatRoundStyleE2ESJ_EENS1_15EpilogueDefaultEEEEEvvEEEEvNT_6ParamsE,"aw",@nobits
	.sectionflags	@""
	.align	16
	.zero		1024


//--------------------- .nv.shared.reserved.0     --------------------------
	.section	.nv.shared.reserved.0,"aw",@nobits
	.weak		__nv_reservedSMEM_offset_0_alias
	.size		__nv_reservedSMEM_offset_0_alias, 0, 0
	.other		__nv_reservedSMEM_offset_0_alias,@"STO_CUDA_RESERVED_SHARED STV_DEFAULT"
__nv_reservedSMEM_offset_0_alias:
	.zero		0


//--------------------- .nv.global                --------------------------
	.section	.nv.global,"aw",@nobits
.nv.global:
	.type		_ZN39_INTERNAL_dd59c986_4_k_cu_b77d1b2b_57534cute1_E,@object
	.size		_ZN39_INTERNAL_dd59c986_4_k_cu_b77d1b2b_57534cute1_E,(_ZN39_INTERNAL_dd59c986_4_k_cu_b77d1b2b_57534cuda3std3__45__cpo6cbeginE - _ZN39_INTERNAL_dd59c986_4_k_cu_b77d1b2b_57534cute1_E)
_ZN39_INTERNAL_dd59c986_4_k_cu_b77d1b2b_57534cute1_E:
	.zero		1
	.type		_ZN39_INTERNAL_dd59c986_4_k_cu_b77d1b2b_57534cuda3std3__45__cpo6cbeginE,@object
	.size		_ZN39_INTERNAL_dd59c986_4_k_cu_b77d1b2b_57534cuda3std3__45__cpo6cbeginE,(_ZN39_INTERNAL_dd59c986_4_k_cu_b77d1b2b_57534cuda3std3__48in_placeE - _ZN39_INTERNAL_dd59c986_4_k_cu_b77d1b2b_57534cuda3std3__45__cpo6cbeginE)
_ZN39_INTERNAL_dd59c986_4_k_cu_b77d1b2b_57534cuda3std3__45__cpo6cbeginE:
	.zero		1
	.type		_ZN39_INTERNAL_dd59c986_4_k_cu_b77d1b2b_57534cuda3std3__48in_placeE,@object
	.size		_ZN39_INTERNAL_dd59c986_4_k_cu_b77d1b2b_57534cuda3std3__48in_placeE,(_ZN39_INTERNAL_dd59c986_4_k_cu_b77d1b2b_57534cuda3std6ranges3__45__cpo9iter_moveE - _ZN39_INTERNAL_dd59c986_4_k_cu_b77d1b2b_57534cuda3std3__48in_placeE)
_ZN39_INTERNAL_dd59c986_4_k_cu_b77d1b2b_57534cuda3std3__48in_placeE:
	.zero		1
	.type		_ZN39_INTERNAL_dd59c986_4_k_cu_b77d1b2b_57534cuda3std6ranges3__45__cpo9iter_moveE,@object
	.size		_ZN39_INTERNAL_dd59c986_4_k_cu_b77d1b2b_57534cuda3std6ranges3__45__cpo9iter_moveE,(_ZN39_INTERNAL_dd59c986_4_k_cu_b77d1b2b_57534cuda3std3__45__cpo5beginE - _ZN39_INTERNAL_dd59c986_4_k_cu_b77d1b2b_57534cuda3std6ranges3__45__cpo9iter_moveE)
_ZN39_INTERNAL_dd59c986_4_k_cu_b77d1b2b_57534cuda3std6ranges3__45__cpo9iter_moveE:
	.zero		1
	.type		_ZN39_INTERNAL_dd59c986_4_k_cu_b77d1b2b_57534cuda3std3__45__cpo5beginE,@object
	.size		_ZN39_INTERNAL_dd59c986_4_k_cu_b77d1b2b_57534cuda3std3__45__cpo5beginE,(_ZN39_INTERNAL_dd59c986_4_k_cu_b77d1b2b_57534cuda3std3__441_GLOBAL__N__dd59c986_4_k_cu_b77d1b2b_57536ignoreE - _ZN39_INTERNAL_dd59c986_4_k_cu_b77d1b2b_57534cuda3std3__45__cpo5beginE)
_ZN39_INTERNAL_dd59c986_4_k_cu_b77d1b2b_57534cuda3std3__45__cpo5beginE:
	.zero		1
	.type		_ZN39_INTERNAL_dd59c986_4_k_cu_b77d1b2b_57534cuda3std3__441_GLOBAL__N__dd59c986_4_k_cu_b77d1b2b_57536ignoreE,@object
	.size		_ZN39_INTERNAL_dd59c986_4_k_cu_b77d1b2b_57534cuda3std3__441_GLOBAL__N__dd59c986_4_k_cu_b77d1b2b_57536ignoreE,(_ZN39_INTERNAL_dd59c986_4_k_cu_b77d1b2b_57534cute7productE - _ZN39_INTERNAL_dd59c986_4_k_cu_b77d1b2b_57534cuda3std3__441_GLOBAL__N__dd59c986_4_k_cu_b77d1b2b_57536ignoreE)
_ZN39_INTERNAL_dd59c986_4_k_cu_b77d1b2b_57534cuda3std3__441_GLOBAL__N__dd59c986_4_k_cu_b77d1b2b_57536ignoreE:
	.zero		1
	.type		_ZN39_INTERNAL_dd59c986_4_k_cu_b77d1b2b_57534cute7productE,@object
	.size		_ZN39_INTERNAL_dd59c986_4_k_cu_b77d1b2b_57534cute7productE,(_ZN39_INTERNAL_dd59c986_4_k_cu_b77d1b2b_57534cuda3std3__45__cpo3endE - _ZN39_INTERNAL_dd59c986_4_k_cu_b77d1b2b_57534cute7productE)
_ZN39_INTERNAL_dd59c986_4_k_cu_b77d1b2b_57534cute7productE:
	.zero		1
	.type		_ZN39_INTERNAL_dd59c986_4_k_cu_b77d1b2b_57534cuda3std3__45__cpo3endE,@object
	.size		_ZN39_INTERNAL_dd59c986_4_k_cu_b77d1b2b_57534cuda3std3__45__cpo3endE,(_ZN39_INTERNAL_dd59c986_4_k_cu_b77d1b2b_57534cuda3std3__419piecewise_constructE - _ZN39_INTERNAL_dd59c986_4_k_cu_b77d1b2b_57534cuda3std3__45__cpo3endE)
_ZN39_INTERNAL_dd59c986_4_k_cu_b77d1b2b_57534cuda3std3__45__cpo3endE:
	.zero		1
	.type		_ZN39_INTERNAL_dd59c986_4_k_cu_b77d1b2b_57534cuda3std3__419piecewise_constructE,@object
	.size		_ZN39_INTERNAL_dd59c986_4_k_cu_b77d1b2b_57534cuda3std3__419piecewise_constructE,(_ZN39_INTERNAL_dd59c986_4_k_cu_b77d1b2b_57534cuda3std3__45__cpo4cendE - _ZN39_INTERNAL_dd59c986_4_k_cu_b77d1b2b_57534cuda3std3__419piecewise_constructE)
_ZN39_INTERNAL_dd59c986_4_k_cu_b77d1b2b_57534cuda3std3__419piecewise_constructE:
	.zero		1
	.type		_ZN39_INTERNAL_dd59c986_4_k_cu_b77d1b2b_57534cuda3std3__45__cpo4cendE,@object
	.size		_ZN39_INTERNAL_dd59c986_4_k_cu_b77d1b2b_57534cuda3std3__45__cpo4cendE,(_ZN39_INTERNAL_dd59c986_4_k_cu_b77d1b2b_57534cuda3std6ranges3__45__cpo4swapE - _ZN39_INTERNAL_dd59c986_4_k_cu_b77d1b2b_57534cuda3std3__45__cpo4cendE)
_ZN39_INTERNAL_dd59c986_4_k_cu_b77d1b2b_57534cuda3std3__45__cpo4cendE:
	.zero		1
	.type		_ZN39_INTERNAL_dd59c986_4_k_cu_b77d1b2b_57534cuda3std6ranges3__45__cpo4swapE,@object
	.size		_ZN39_INTERNAL_dd59c986_4_k_cu_b77d1b2b_57534cuda3std6ranges3__45__cpo4swapE,(.L_7 - _ZN39_INTERNAL_dd59c986_4_k_cu_b77d1b2b_57534cuda3std6ranges3__45__cpo4swapE)
_ZN39_INTERNAL_dd59c986_4_k_cu_b77d1b2b_57534cuda3std6ranges3__45__cpo4swapE:
	.zero		1
.L_7:


//--------------------- .nv.constant0._ZN7cutlass13device_kernelINS_4gemm6kernel13GemmUniversalIN4cute5tupleIJiiiiEEENS1_10collective13CollectiveMmaINS1_37MainloopSm90TmaGmmaWarpSpecializedFP8ILi4ENS5_IJNS4_1CILi2EEESB_NSA_ILi1EEEEEENS1_35KernelTmaWarpSpecializedCooperativeEEENS5_IJNSA_ILi128EEESG_NSA_ILi64EEEEEENS_12float_e4m3_tENS5_IJlSC_lEEESJ_SK_NS4_8TiledMMAINS4_8MMA_AtomIJNS4_4SM904GMMA31MMA_64x128x32_F32E4M3E4M3_SS_TNILNSO_7ScaleInE1ELSQ_1EEEEEENS4_6LayoutINS5_IJSB_SC_SC_EEENS5_IJSC_NSA_ILi0EEESV_EEEEENS5_IJNS4_10UnderscoreESY_SY_EEEEENS4_23SM90_TMA_LOAD_MULTICASTENS4_14ComposedLayoutINS4_7SwizzleILi2ELi4ELi3EEENS4_18smem_ptr_flag_bitsILi8EEENST_INS5_IJNSA_ILi8EEESH_EEENS5_IJSH_SC_EEEEEEEvNS4_8identityES11_S1B_vS1C_EENS_8epilogue10collective6detail29Sm90TmaWarpSpecializedAdapterINS1F_15DefaultEpilogueISJ_SK_SK_NS1E_6thread17LinearCombinationISJ_Li1EffLNS1J_9ScaleType4KindE0ELNS_15FloatRoundStyleE2ESJ_EENS1_15EpilogueDefaultEEEEEvvEEEEvNT_6ParamsE --------------------------
	.section	.nv.constant0._ZN7cutlass13device_kernelINS_4gemm6kernel13GemmUniversalIN4cute5tupleIJiiiiEEENS1_10collective13CollectiveMmaINS1_37MainloopSm90TmaGmmaWarpSpecializedFP8ILi4ENS5_IJNS4_1CILi2EEESB_NSA_ILi1EEEEEENS1_35KernelTmaWarpSpecializedCooperativeEEENS5_IJNSA_ILi128EEESG_NSA_ILi64EEEEEENS_12float_e4m3_tENS5_IJlSC_lEEESJ_SK_NS4_8TiledMMAINS4_8MMA_AtomIJNS4_4SM904GMMA31MMA_64x128x32_F32E4M3E4M3_SS_TNILNSO_7ScaleInE1ELSQ_1EEEEEENS4_6LayoutINS5_IJSB_SC_SC_EEENS5_IJSC_NSA_ILi0EEESV_EEEEENS5_IJNS4_10UnderscoreESY_SY_EEEEENS4_23SM90_TMA_LOAD_MULTICASTENS4_14ComposedLayoutINS4_7SwizzleILi2ELi4ELi3EEENS4_18smem_ptr_flag_bitsILi8EEENST_INS5_IJNSA_ILi8EEESH_EEENS5_IJSH_SC_EEEEEEEvNS4_8identityES11_S1B_vS1C_EENS_8epilogue10collective6detail29Sm90TmaWarpSpecializedAdapterINS1F_15DefaultEpilogueISJ_SK_SK_NS1E_6thread17LinearCombinationISJ_Li1EffLNS1J_9ScaleType4KindE0ELNS_15FloatRoundStyleE2ESJ_EENS1_15EpilogueDefaultEEEEEvvEEEEvNT_6ParamsE,"a",@progbits
	.sectionflags	@""
	.align	4
.nv.constant0._ZN7cutlass13device_kernelINS_4gemm6kernel13GemmUniversalIN4cute5tupleIJiiiiEEENS1_10collective13CollectiveMmaINS1_37MainloopSm90TmaGmmaWarpSpecializedFP8ILi4ENS5_IJNS4_1CILi2EEESB_NSA_ILi1EEEEEENS1_35KernelTmaWarpSpecializedCooperativeEEENS5_IJNSA_ILi128EEESG_NSA_ILi64EEEEEENS_12float_e4m3_tENS5_IJlSC_lEEESJ_SK_NS4_8TiledMMAINS4_8MMA_AtomIJNS4_4SM904GMMA31MMA_64x128x32_F32E4M3E4M3_SS_TNILNSO_7ScaleInE1ELSQ_1EEEEEENS4_6LayoutINS5_IJSB_SC_SC_EEENS5_IJSC_NSA_ILi0EEESV_EEEEENS5_IJNS4_10UnderscoreESY_SY_EEEEENS4_23SM90_TMA_LOAD_MULTICASTENS4_14ComposedLayoutINS4_7SwizzleILi2ELi4ELi3EEENS4_18smem_ptr_flag_bitsILi8EEENST_INS5_IJNSA_ILi8EEESH_EEENS5_IJSH_SC_EEEEEEEvNS4_8identityES11_S1B_vS1C_EENS_8epilogue10collective6detail29Sm90TmaWarpSpecializedAdapterINS1F_15DefaultEpilogueISJ_SK_SK_NS1E_6thread17LinearCombinationISJ_Li1EffLNS1J_9ScaleType4KindE0ELNS_15FloatRoundStyleE2ESJ_EENS1_15EpilogueDefaultEEEEEvvEEEEvNT_6ParamsE:
	.zero		1664


//--------------------- SYMBOLS --------------------------

	.type		.nv.reservedSmem.offset0,@object
	.size		.nv.reservedSmem.offset0,0x4
